	.target	sm_90a

	.elftype	@"ET_EXEC"


//--------------------- .note.nv.tkinfo           --------------------------
	.section	.note.nv.tkinfo,"",@"SHT_NOTE"
	.sectionflags	@"SHF_NOTE_NV_TKINFO"
	.tkinfo
        /*0018*/ 	.word	0x00000002
        /*0030*/ 	.string	""
        /*0030*/ 	.string	"ptxas"
        /*0030*/ 	.string	"Cuda compilation tools, release 13.0, V13.0.88"
        /*0030*/ 	.string	"Build cuda_13.0.r13.0/compiler.36424714_0"
        /*0030*/ 	.string	"-arch sm_90a -m 64 "



//--------------------- .note.nv.cuinfo           --------------------------
	.section	.note.nv.cuinfo,"",@"SHT_NOTE"
	.sectionflags	@"SHF_NOTE_NV_CUINFO"
        /*0018*/ 	.short	0x0002
        /*001a*/ 	.short	0x005a
        /*001c*/ 	.short	0x0082
	.zero		2


//--------------------- .nv.info                  --------------------------
	.section	.nv.info,"",@"SHT_CUDA_INFO"
	.align	4


	//----- nvinfo : EIATTR_REGCOUNT
	.align		4
        /*0000*/ 	.byte	0x04, 0x2f
        /*0002*/ 	.short	(.L_15 - .L_14)
	.align		4
.L_14:
        /*0004*/ 	.word	index@(_ZN7cutlass13device_kernelINS_4gemm6kernel13GemmUniversalIN4cute5tupleIJiiiiEEENS1_10collective13CollectiveMmaINS1_34MainloopSm90TmaGmmaWarpSpecializedILi15ENS5_IJNS4_1CILi2EEENSA_ILi1EEESC_EEENS1_35KernelTmaWarpSpecializedCooperativeEEENS5_IJNSA_ILi256EEENSA_ILi224EEENSA_ILi16EEEEEENS_6half_tENS5_IJlSC_lEEESK_SL_NS4_8TiledMMAINS4_8MMA_AtomIJNS4_4SM904GMMA25MMA_64x32x16_F32F16F16_SSILNSP_5MajorE0ELSR_0ELNSP_7ScaleInE1ELSS_1EEEEEENS4_6LayoutISD_NS5_IJSC_NSA_ILi0EEESW_EEEEENS5_IJNS4_10UnderscoreESZ_SZ_EEEEENS4_13SM90_TMA_LOADENS4_14ComposedLayoutINS4_7SwizzleILi1ELi4ELi3EEENS4_18smem_ptr_flag_bitsILi16EEENSV_INS5_IJNSA_ILi8EEESI_EEENS5_IJSI_SC_EEEEEEEvNS4_8identityENS4_23SM90_TMA_LOAD_MULTICASTES1C_vS1D_EENS_8epilogue10collective6detail29Sm90TmaWarpSpecializedAdapterINS1H_15DefaultEpilogueISK_SL_SL_NS1G_6thread17LinearCombinationISK_Li1EffLNS1L_9ScaleType4KindE0ELNS_15FloatRoundStyleE2ESK_EENS1_15EpilogueDefaultEEEEEvvEEEEvNT_6ParamsE)
        /*0008*/ 	.word	0x000000a8


	//----- nvinfo : EIATTR_FRAME_SIZE
	.align		4
.L_15:
        /*000c*/ 	.byte	0x04, 0x11
        /*000e*/ 	.short	(.L_17 - .L_16)
	.align		4
.L_16:
        /*0010*/ 	.word	index@(_ZN7cutlass13device_kernelINS_4gemm6kernel13GemmUniversalIN4cute5tupleIJiiiiEEENS1_10collective13CollectiveMmaINS1_34MainloopSm90TmaGmmaWarpSpecializedILi15ENS5_IJNS4_1CILi2EEENSA_ILi1EEESC_EEENS1_35KernelTmaWarpSpecializedCooperativeEEENS5_IJNSA_ILi256EEENSA_ILi224EEENSA_ILi16EEEEEENS_6half_tENS5_IJlSC_lEEESK_SL_NS4_8TiledMMAINS4_8MMA_AtomIJNS4_4SM904GMMA25MMA_64x32x16_F32F16F16_SSILNSP_5MajorE0ELSR_0ELNSP_7ScaleInE1ELSS_1EEEEEENS4_6LayoutISD_NS5_IJSC_NSA_ILi0EEESW_EEEEENS5_IJNS4_10UnderscoreESZ_SZ_EEEEENS4_13SM90_TMA_LOADENS4_14ComposedLayoutINS4_7SwizzleILi1ELi4ELi3EEENS4_18smem_ptr_flag_bitsILi16EEENSV_INS5_IJNSA_ILi8EEESI_EEENS5_IJSI_SC_EEEEEEEvNS4_8identityENS4_23SM90_TMA_LOAD_MULTICASTES1C_vS1D_EENS_8epilogue10collective6detail29Sm90TmaWarpSpecializedAdapterINS1H_15DefaultEpilogueISK_SL_SL_NS1G_6thread17LinearCombinationISK_Li1EffLNS1L_9ScaleType4KindE0ELNS_15FloatRoundStyleE2ESK_EENS1_15EpilogueDefaultEEEEEvvEEEEvNT_6ParamsE)
        /*0014*/ 	.word	0x00000088


	//----- nvinfo : EIATTR_MIN_STACK_SIZE
	.align		4
.L_17:
        /*0018*/ 	.byte	0x04, 0x12
        /*001a*/ 	.short	(.L_19 - .L_18)
	.align		4
.L_18:
        /*001c*/ 	.word	index@(_ZN7cutlass13device_kernelINS_4gemm6kernel13GemmUniversalIN4cute5tupleIJiiiiEEENS1_10collective13CollectiveMmaINS1_34MainloopSm90TmaGmmaWarpSpecializedILi15ENS5_IJNS4_1CILi2EEENSA_ILi1EEESC_EEENS1_35KernelTmaWarpSpecializedCooperativeEEENS5_IJNSA_ILi256EEENSA_ILi224EEENSA_ILi16EEEEEENS_6half_tENS5_IJlSC_lEEESK_SL_NS4_8TiledMMAINS4_8MMA_AtomIJNS4_4SM904GMMA25MMA_64x32x16_F32F16F16_SSILNSP_5MajorE0ELSR_0ELNSP_7ScaleInE1ELSS_1EEEEEENS4_6LayoutISD_NS5_IJSC_NSA_ILi0EEESW_EEEEENS5_IJNS4_10UnderscoreESZ_SZ_EEEEENS4_13SM90_TMA_LOADENS4_14ComposedLayoutINS4_7SwizzleILi1ELi4ELi3EEENS4_18smem_ptr_flag_bitsILi16EEENSV_INS5_IJNSA_ILi8EEESI_EEENS5_IJSI_SC_EEEEEEEvNS4_8identityENS4_23SM90_TMA_LOAD_MULTICASTES1C_vS1D_EENS_8epilogue10collective6detail29Sm90TmaWarpSpecializedAdapterINS1H_15DefaultEpilogueISK_SL_SL_NS1G_6thread17LinearCombinationISK_Li1EffLNS1L_9ScaleType4KindE0ELNS_15FloatRoundStyleE2ESK_EENS1_15EpilogueDefaultEEEEEvvEEEEvNT_6ParamsE)
        /*0020*/ 	.word	0x00000088
.L_19:


//--------------------- .nv.compat                --------------------------
	.section	.nv.compat,"",@"SHT_CUDA_COMPAT_INFO"
	.align	4
        /*0000*/ 	.byte	0x02, 0x09, 0x01, 0x00, 0x02, 0x02, 0x04, 0x00, 0x02, 0x05, 0x05, 0x00, 0x03, 0x07, 0x01, 0x01
        /*0010*/ 	.byte	0x02, 0x03, 0x01, 0x00, 0x02, 0x06, 0x01, 0x00, 0x04, 0x0b, 0x08, 0x00, 0x00, 0x00, 0x00, 0x00
        /*0020*/ 	.byte	0x00, 0x00, 0x00, 0x00


//--------------------- .nv.info._ZN7cutlass13device_kernelINS_4gemm6kernel13GemmUniversalIN4cute5tupleIJiiiiEEENS1_10collective13CollectiveMmaINS1_34MainloopSm90TmaGmmaWarpSpecializedILi15ENS5_IJNS4_1CILi2EEENSA_ILi1EEESC_EEENS1_35KernelTmaWarpSpecializedCooperativeEEENS5_IJNSA_ILi256EEENSA_ILi224EEENSA_ILi16EEEEEENS_6half_tENS5_IJlSC_lEEESK_SL_NS4_8TiledMMAINS4_8MMA_AtomIJNS4_4SM904GMMA25MMA_64x32x16_F32F16F16_SSILNSP_5MajorE0ELSR_0ELNSP_7ScaleInE1ELSS_1EEEEEENS4_6LayoutISD_NS5_IJSC_NSA_ILi0EEESW_EEEEENS5_IJNS4_10UnderscoreESZ_SZ_EEEEENS4_13SM90_TMA_LOADENS4_14ComposedLayoutINS4_7SwizzleILi1ELi4ELi3EEENS4_18smem_ptr_flag_bitsILi16EEENSV_INS5_IJNSA_ILi8EEESI_EEENS5_IJSI_SC_EEEEEEEvNS4_8identityENS4_23SM90_TMA_LOAD_MULTICASTES1C_vS1D_EENS_8epilogue10collective6detail29Sm90TmaWarpSpecializedAdapterINS1H_15DefaultEpilogueISK_SL_SL_NS1G_6thread17LinearCombinationISK_Li1EffLNS1L_9ScaleType4KindE0ELNS_15FloatRoundStyleE2ESK_EENS1_15EpilogueDefaultEEEEEvvEEEEvNT_6ParamsE --------------------------
	.section	.nv.info._ZN7cutlass13device_kernelINS_4gemm6kernel13GemmUniversalIN4cute5tupleIJiiiiEEENS1_10collective13CollectiveMmaINS1_34MainloopSm90TmaGmmaWarpSpecializedILi15ENS5_IJNS4_1CILi2EEENSA_ILi1EEESC_EEENS1_35KernelTmaWarpSpecializedCooperativeEEENS5_IJNSA_ILi256EEENSA_ILi224EEENSA_ILi16EEEEEENS_6half_tENS5_IJlSC_lEEESK_SL_NS4_8TiledMMAINS4_8MMA_AtomIJNS4_4SM904GMMA25MMA_64x32x16_F32F16F16_SSILNSP_5MajorE0ELSR_0ELNSP_7ScaleInE1ELSS_1EEEEEENS4_6LayoutISD_NS5_IJSC_NSA_ILi0EEESW_EEEEENS5_IJNS4_10UnderscoreESZ_SZ_EEEEENS4_13SM90_TMA_LOADENS4_14ComposedLayoutINS4_7SwizzleILi1ELi4ELi3EEENS4_18smem_ptr_flag_bitsILi16EEENSV_INS5_IJNSA_ILi8EEESI_EEENS5_IJSI_SC_EEEEEEEvNS4_8identityENS4_23SM90_TMA_LOAD_MULTICASTES1C_vS1D_EENS_8epilogue10collective6detail29Sm90TmaWarpSpecializedAdapterINS1H_15DefaultEpilogueISK_SL_SL_NS1G_6thread17LinearCombinationISK_Li1EffLNS1L_9ScaleType4KindE0ELNS_15FloatRoundStyleE2ESK_EENS1_15EpilogueDefaultEEEEEvvEEEEvNT_6ParamsE,"",@"SHT_CUDA_INFO"
	.sectionflags	@""
	.align	4


	//----- nvinfo : EIATTR_CUDA_API_VERSION
	.align		4
        /*0000*/ 	.byte	0x04, 0x37
        /*0002*/ 	.short	(.L_21 - .L_20)
.L_20:
        /*0004*/ 	.word	0x00000082


	//----- nvinfo : EIATTR_KPARAM_INFO
	.align		4
.L_21:
        /*0008*/ 	.byte	0x04, 0x17
        /*000a*/ 	.short	(.L_23 - .L_22)
.L_22:
        /*000c*/ 	.word	0x00000000
        /*0010*/ 	.short	0x0000
        /*0012*/ 	.short	0x0070
        /*0014*/ 	.byte	0x00, 0xf0, 0x01, 0x10


	//----- nvinfo : EIATTR_SPARSE_MMA_MASK
	.align		4
.L_23:
        /*0018*/ 	.byte	0x03, 0x50
        /*001a*/ 	.short	0x0000


	//----- nvinfo : EIATTR_MAXREG_COUNT
	.align		4
        /*001c*/ 	.byte	0x03, 0x1b
        /*001e*/ 	.short	0x00a8


	//----- nvinfo : EIATTR_NUM_BARRIERS
	.align		4
        /*0020*/ 	.byte	0x02, 0x4c
        /*0022*/ 	.byte	0x01
	.zero		1


	//----- nvinfo : EIATTR_EXTERNS
	.align		4
        /*0024*/ 	.byte	0x04, 0x0f
        /*0026*/ 	.short	(.L_25 - .L_24)


	//   ....[0]....
	.align		4
.L_24:
        /*0028*/ 	.word	index@(__assertfail)


	//----- nvinfo : EIATTR_ANNOTATIONS
	.align		4
.L_25:
        /*002c*/ 	.byte	0x04, 0x55
        /*002e*/ 	.short	(.L_27 - .L_26)


	//   ....[0]....
.L_26:
        /*0030*/ 	.word	0x00000001
        /*0034*/ 	.byte	0x80, 0x0b, 0x00, 0x00, 0x01, 0x00, 0x00, 0x00, 0xa0, 0x0b, 0x00, 0x00, 0x01, 0x00, 0x00, 0x00
        /* <DEDUP_REMOVED lines=59> */
        /*03f4*/ 	.byte	0x70, 0x1f, 0x01, 0x00, 0x01, 0x00, 0x00, 0x00, 0x90, 0x1f, 0x01, 0x00


	//----- nvinfo : EIATTR_MERCURY_ISA_VERSION
	.align		4
.L_27:
        /*0400*/ 	.byte	0x03, 0x5f
        /*0402*/ 	.short	0x0101


	//----- nvinfo : EIATTR_INT_WARP_WIDE_INSTR_OFFSETS
	.align		4
        /*0404*/ 	.byte	0x04, 0x31
        /*0406*/ 	.short	(.L_29 - .L_28)


	//   ....[0]....
.L_28:
        /*0408*/ 	.word	0x00000710


	//   ....[1]....
        /*040c*/ 	.word	0x00000720


	//   ....[2]....
        /*0410*/ 	.word	0x000008a0


	//----- nvinfo : EIATTR_COOP_GROUP_MASK_REGIDS
	.align		4
.L_29:
        /*0414*/ 	.byte	0x04, 0x29
        /*0416*/ 	.short	(.L_31 - .L_30)


	//   ....[0]....
.L_30:
        /*0418*/ 	.word	0xffffffff


	//   ....[1]....
        /*041c*/ 	.word	0xffffffff


	//   ....[2]....
        /*0420*/ 	.word	0xffffffff


	//   ....[3]....
        /*0424*/ 	.word	0xffffffff


	//   ....[4]....
        /*0428*/ 	.word	0xffffffff


	//   ....[5]....
        /*042c*/ 	.word	0xffffffff


	//----- nvinfo : EIATTR_COOP_GROUP_INSTR_OFFSETS
	.align		4
.L_31:
        /*0430*/ 	.byte	0x04, 0x28
        /*0432*/ 	.short	(.L_33 - .L_32)


	//   ....[0]....
.L_32:
        /*0434*/ 	.word	0x00000070


	//   ....[1]....
        /*0438*/ 	.word	0x00000080


	//   ....[2]....
        /*043c*/ 	.word	0x000001a0


	//   ....[3]....
        /*0440*/ 	.word	0x00000560


	//   ....[4]....
        /*0444*/ 	.word	0x000009d0


	//   ....[5]....
        /*0448*/ 	.word	0x000015a0


	//----- nvinfo : EIATTR_REG_RECONFIG
	.align		4
.L_33:
        /*044c*/ 	.byte	0x01, 0x54
	.zero		2


	//----- nvinfo : EIATTR_SYSCALL_OFFSETS
	.align		4
        /*0450*/ 	.byte	0x04, 0x46
        /*0452*/ 	.short	(.L_35 - .L_34)


	//   ....[0]....
.L_34:
        /*0454*/ 	.word	0x00001750


	//----- nvinfo : EIATTR_MBARRIER_INSTR_OFFSETS
	.align		4
.L_35:
        /*0458*/ 	.byte	0x04, 0x39
        /*045a*/ 	.short	(.L_37 - .L_36)


	//   ....[0]....
.L_36:
        /*045c*/ 	.word	0x00000340
        /*0460*/ 	.word	0x000000ff
        /*0464*/ 	.word	0x00000000
        /*0468*/ 	.short	0x0100
        /*046a*/ 	.byte	0x08
	.zero		1


	//   ....[1]....
        /*046c*/ 	.word	0x00000350
        /*0470*/ 	.word	0x000000ff
        /*0474*/ 	.word	0x00000078
        /*0478*/ 	.short	0x0100
        /*047a*/ 	.byte	0x08
	.zero		1


	//   ....[2]....
        /*047c*/ 	.word	0x00000360
        /*0480*/ 	.word	0x000000ff
        /*0484*/ 	.word	0x00000008
        /*0488*/ 	.short	0x0100
        /*048a*/ 	.byte	0x08
	.zero		1


	//   ....[3]....
        /*048c*/ 	.word	0x00000370
        /*0490*/ 	.word	0x000000ff
        /*0494*/ 	.word	0x00000080
        /*0498*/ 	.short	0x0100
        /*049a*/ 	.byte	0x08
	.zero		1


	//   ....[4]....
        /*049c*/ 	.word	0x00000380
        /*04a0*/ 	.word	0x000000ff
        /*04a4*/ 	.word	0x00000010
        /*04a8*/ 	.short	0x0100
        /*04aa*/ 	.byte	0x08
	.zero		1


	//   ....[5]....
        /*04ac*/ 	.word	0x00000390
        /*04b0*/ 	.word	0x000000ff
        /*04b4*/ 	.word	0x00000088
        /*04b8*/ 	.short	0x0100
        /*04ba*/ 	.byte	0x08
	.zero		1


	//   ....[6]....
        /*04bc*/ 	.word	0x000003a0
        /*04c0*/ 	.word	0x000000ff
        /*04c4*/ 	.word	0x00000018
        /*04c8*/ 	.short	0x0100
        /*04ca*/ 	.byte	0x08
	.zero		1


	//   ....[7]....
        /*04cc*/ 	.word	0x000003b0
        /*04d0*/ 	.word	0x000000ff
        /*04d4*/ 	.word	0x00000090
        /*04d8*/ 	.short	0x0100
        /*04da*/ 	.byte	0x08
	.zero		1


	//   ....[8]....
        /*04dc*/ 	.word	0x000003c0
        /*04e0*/ 	.word	0x000000ff
        /*04e4*/ 	.word	0x00000020
        /*04e8*/ 	.short	0x0100
        /*04ea*/ 	.byte	0x08
	.zero		1


	//   ....[9]....
        /*04ec*/ 	.word	0x000003d0
        /*04f0*/ 	.word	0x000000ff
        /*04f4*/ 	.word	0x00000098
        /*04f8*/ 	.short	0x0100
        /*04fa*/ 	.byte	0x08
	.zero		1


	//   ....[10]....
        /*04fc*/ 	.word	0x000003e0
        /*0500*/ 	.word	0x000000ff
        /*0504*/ 	.word	0x00000028
        /*0508*/ 	.short	0x0100
        /*050a*/ 	.byte	0x08
	.zero		1


	//   ....[11]....
        /*050c*/ 	.word	0x000003f0
        /*0510*/ 	.word	0x000000ff
        /*0514*/ 	.word	0x000000a0
        /*0518*/ 	.short	0x0100
        /*051a*/ 	.byte	0x08
	.zero		1


	//   ....[12]....
        /*051c*/ 	.word	0x00000400
        /*0520*/ 	.word	0x000000ff
        /*0524*/ 	.word	0x00000030
        /*0528*/ 	.short	0x0100
        /*052a*/ 	.byte	0x08
	.zero		1


	//   ....[13]....
        /*052c*/ 	.word	0x00000410
        /*0530*/ 	.word	0x000000ff
        /*0534*/ 	.word	0x000000a8
        /*0538*/ 	.short	0x0100
        /*053a*/ 	.byte	0x08
	.zero		1


	//   ....[14]....
        /*053c*/ 	.word	0x00000420
        /*0540*/ 	.word	0x000000ff
        /*0544*/ 	.word	0x00000038
        /*0548*/ 	.short	0x0100
        /*054a*/ 	.byte	0x08
	.zero		1


	//   ....[15]....
        /*054c*/ 	.word	0x00000430
        /*0550*/ 	.word	0x000000ff
        /*0554*/ 	.word	0x000000b0
        /*0558*/ 	.short	0x0100
        /*055a*/ 	.byte	0x08
	.zero		1


	//   ....[16]....
        /*055c*/ 	.word	0x00000440
        /*0560*/ 	.word	0x000000ff
        /*0564*/ 	.word	0x00000040
        /*0568*/ 	.short	0x0100
        /*056a*/ 	.byte	0x08
	.zero		1


	//   ....[17]....
        /*056c*/ 	.word	0x00000450
        /*0570*/ 	.word	0x000000ff
        /*0574*/ 	.word	0x000000b8
        /*0578*/ 	.short	0x0100
        /*057a*/ 	.byte	0x08
	.zero		1


	//   ....[18]....
        /*057c*/ 	.word	0x00000460
        /*0580*/ 	.word	0x000000ff
        /*0584*/ 	.word	0x00000048
        /*0588*/ 	.short	0x0100
        /*058a*/ 	.byte	0x08
	.zero		1


	//   ....[19]....
        /*058c*/ 	.word	0x00000470
        /*0590*/ 	.word	0x000000ff
        /*0594*/ 	.word	0x000000c0
        /*0598*/ 	.short	0x0100
        /*059a*/ 	.byte	0x08
	.zero		1


	//   ....[20]....
        /*059c*/ 	.word	0x00000480
        /*05a0*/ 	.word	0x000000ff
        /*05a4*/ 	.word	0x00000050
        /*05a8*/ 	.short	0x0100
        /*05aa*/ 	.byte	0x08
	.zero		1


	//   ....[21]....
        /*05ac*/ 	.word	0x00000490
        /*05b0*/ 	.word	0x000000ff
        /*05b4*/ 	.word	0x000000c8
        /*05b8*/ 	.short	0x0100
        /*05ba*/ 	.byte	0x08
	.zero		1


	//   ....[22]....
        /*05bc*/ 	.word	0x000004a0
        /*05c0*/ 	.word	0x000000ff
        /*05c4*/ 	.word	0x00000058
        /*05c8*/ 	.short	0x0100
        /*05ca*/ 	.byte	0x08
	.zero		1


	//   ....[23]....
        /*05cc*/ 	.word	0x000004b0
        /*05d0*/ 	.word	0x000000ff
        /*05d4*/ 	.word	0x000000d0
        /*05d8*/ 	.short	0x0100
        /*05da*/ 	.byte	0x08
	.zero		1


	//   ....[24]....
        /*05dc*/ 	.word	0x000004c0
        /*05e0*/ 	.word	0x000000ff
        /*05e4*/ 	.word	0x00000060
        /*05e8*/ 	.short	0x0100
        /*05ea*/ 	.byte	0x08
	.zero		1


	//   ....[25]....
        /*05ec*/ 	.word	0x000004d0
        /*05f0*/ 	.word	0x000000ff
        /*05f4*/ 	.word	0x000000d8
        /*05f8*/ 	.short	0x0100
        /*05fa*/ 	.byte	0x08
	.zero		1


	//   ....[26]....
        /*05fc*/ 	.word	0x000004e0
        /*0600*/ 	.word	0x000000ff
        /*0604*/ 	.word	0x00000068
        /*0608*/ 	.short	0x0100
        /*060a*/ 	.byte	0x08
	.zero		1


	//   ....[27]....
        /*060c*/ 	.word	0x000004f0
        /*0610*/ 	.word	0x000000ff
        /*0614*/ 	.word	0x000000e0
        /*0618*/ 	.short	0x0100
        /*061a*/ 	.byte	0x08
	.zero		1


	//   ....[28]....
        /*061c*/ 	.word	0x00000500
        /*0620*/ 	.word	0x000000ff
        /*0624*/ 	.word	0x00000070
        /*0628*/ 	.short	0x0100
        /*062a*/ 	.byte	0x08
	.zero		1


	//   ....[29]....
        /*062c*/ 	.word	0x00000510
        /*0630*/ 	.word	0x000000ff
        /*0634*/ 	.word	0x000000e8
        /*0638*/ 	.short	0x0100
        /*063a*/ 	.byte	0x08
	.zero		1


	//   ....[30]....
        /*063c*/ 	.word	0x00000900
        /*0640*/ 	.word	0x000000ff
        /*0644*/ 	.word	0x00000100
        /*0648*/ 	.short	0x0100
        /*064a*/ 	.byte	0x06
	.zero		1


	//   ....[31]....
        /*064c*/ 	.word	0x00000940
        /*0650*/ 	.word	0x000000ff
        /*0654*/ 	.word	0x00000108
        /*0658*/ 	.short	0x0100
        /*065a*/ 	.byte	0x06
	.zero		1


	//   ....[32]....
        /*065c*/ 	.word	0x000017f0
        /*0660*/ 	.word	0x00000003
        /*0664*/ 	.word	0x00000000
        /*0668*/ 	.short	0x010a
        /*066a*/ 	.byte	0x3f
	.zero		1


	//   ....[33]....
        /*066c*/ 	.word	0x00001830
        /*0670*/ 	.word	0x00000003
        /*0674*/ 	.word	0x00000000
        /*0678*/ 	.short	0x010a
        /*067a*/ 	.byte	0x3f
	.zero		1


	//   ....[34]....
        /*067c*/ 	.word	0x00001fb0
        /*0680*/ 	.word	0x000000ff
        /*0684*/ 	.word	0x00000000
        /*0688*/ 	.short	0x010a
        /*068a*/ 	.byte	0x04
	.zero		1


	//   ....[35]....
        /*068c*/ 	.word	0x00001ff0
        /*0690*/ 	.word	0x000000ff
        /*0694*/ 	.word	0x00000000
        /*0698*/ 	.short	0x010a
        /*069a*/ 	.byte	0x04
	.zero		1


	//   ....[36]....
        /*069c*/ 	.word	0x00002790
        /*06a0*/ 	.word	0x00000006
        /*06a4*/ 	.word	0x00000000
        /*06a8*/ 	.short	0x0101
        /*06aa*/ 	.byte	0x3f
	.zero		1


	//   ....[37]....
        /*06ac*/ 	.word	0x00002960
        /*06b0*/ 	.word	0x00000000
        /*06b4*/ 	.word	0x00000000
        /*06b8*/ 	.short	0x0101
        /*06ba*/ 	.byte	0x3f
	.zero		1


	//   ....[38]....
        /*06bc*/ 	.word	0x00011af0
        /*06c0*/ 	.word	0x00000007
        /*06c4*/ 	.word	0x00000078
        /*06c8*/ 	.short	0x010a
        /*06ca*/ 	.byte	0x3f
	.zero		1


	//   ....[39]....
        /*06cc*/ 	.word	0x00011e90
        /*06d0*/ 	.word	0x00000002
        /*06d4*/ 	.word	0x00000108
        /*06d8*/ 	.short	0x0101
        /*06da*/ 	.byte	0x3f
	.zero		1


	//   ....[40]....
        /*06dc*/ 	.word	0x00012690
        /*06e0*/ 	.word	0x00000005
        /*06e4*/ 	.word	0x00000000
        /*06e8*/ 	.short	0x010a
        /*06ea*/ 	.byte	0x3f
	.zero		1


	//   ....[41]....
        /*06ec*/ 	.word	0x00012720
        /*06f0*/ 	.word	0x00000007
        /*06f4*/ 	.word	0x00000000
        /*06f8*/ 	.short	0x010a
        /*06fa*/ 	.byte	0x3f
	.zero		1


	//   ....[42]....
        /*06fc*/ 	.word	0x000127b0
        /*0700*/ 	.word	0x00000007
        /*0704*/ 	.word	0x00000000
        /*0708*/ 	.short	0x010a
        /*070a*/ 	.byte	0x3f
	.zero		1


	//   ....[43]....
        /*070c*/ 	.word	0x00012840
        /*0710*/ 	.word	0x00000007
        /*0714*/ 	.word	0x00000000
        /*0718*/ 	.short	0x010a
        /*071a*/ 	.byte	0x3f
	.zero		1


	//   ....[44]....
        /*071c*/ 	.word	0x000128d0
        /*0720*/ 	.word	0x00000007
        /*0724*/ 	.word	0x00000000
        /*0728*/ 	.short	0x010a
        /*072a*/ 	.byte	0x3f
	.zero		1


	//   ....[45]....
        /*072c*/ 	.word	0x00012960
        /*0730*/ 	.word	0x00000007
        /*0734*/ 	.word	0x00000000
        /*0738*/ 	.short	0x010a
        /*073a*/ 	.byte	0x3f
	.zero		1


	//   ....[46]....
        /*073c*/ 	.word	0x000129f0
        /*0740*/ 	.word	0x00000007
        /*0744*/ 	.word	0x00000000
        /*0748*/ 	.short	0x010a
        /*074a*/ 	.byte	0x3f
	.zero		1


	//   ....[47]....
        /*074c*/ 	.word	0x00012a80
        /*0750*/ 	.word	0x00000007
        /*0754*/ 	.word	0x00000000
        /*0758*/ 	.short	0x010a
        /*075a*/ 	.byte	0x3f
	.zero		1


	//   ....[48]....
        /*075c*/ 	.word	0x00012b10
        /*0760*/ 	.word	0x00000007
        /*0764*/ 	.word	0x00000000
        /*0768*/ 	.short	0x010a
        /*076a*/ 	.byte	0x3f
	.zero		1


	//   ....[49]....
        /*076c*/ 	.word	0x00012ba0
        /*0770*/ 	.word	0x00000007
        /*0774*/ 	.word	0x00000000
        /*0778*/ 	.short	0x010a
        /*077a*/ 	.byte	0x3f
	.zero		1


	//   ....[50]....
        /*077c*/ 	.word	0x00012c30
        /*0780*/ 	.word	0x00000007
        /*0784*/ 	.word	0x00000000
        /*0788*/ 	.short	0x010a
        /*078a*/ 	.byte	0x3f
	.zero		1


	//   ....[51]....
        /*078c*/ 	.word	0x00012cc0
        /*0790*/ 	.word	0x00000007
        /*0794*/ 	.word	0x00000000
        /*0798*/ 	.short	0x010a
        /*079a*/ 	.byte	0x3f
	.zero		1


	//   ....[52]....
        /*079c*/ 	.word	0x00012d50
        /*07a0*/ 	.word	0x00000007
        /*07a4*/ 	.word	0x00000000
        /*07a8*/ 	.short	0x010a
        /*07aa*/ 	.byte	0x3f
	.zero		1


	//   ....[53]....
        /*07ac*/ 	.word	0x00012de0
        /*07b0*/ 	.word	0x00000007
        /*07b4*/ 	.word	0x00000000
        /*07b8*/ 	.short	0x010a
        /*07ba*/ 	.byte	0x3f
	.zero		1


	//   ....[54]....
        /*07bc*/ 	.word	0x00012e70
        /*07c0*/ 	.word	0x00000003
        /*07c4*/ 	.word	0x00000000
        /*07c8*/ 	.short	0x010a
        /*07ca*/ 	.byte	0x3f
	.zero		1


	//   ....[55]....
        /*07cc*/ 	.word	0x00012ed0
        /*07d0*/ 	.word	0x00000003
        /*07d4*/ 	.word	0x00000000
        /*07d8*/ 	.short	0x010a
        /*07da*/ 	.byte	0x3f
	.zero		1


	//   ....[56]....
        /*07dc*/ 	.word	0x00012f30
        /*07e0*/ 	.word	0x00000007
        /*07e4*/ 	.word	0x00000000
        /*07e8*/ 	.short	0x010a
        /*07ea*/ 	.byte	0x3f
	.zero		1


	//   ....[57]....
        /*07ec*/ 	.word	0x00013000
        /*07f0*/ 	.word	0x00000007
        /*07f4*/ 	.word	0x00000078
        /*07f8*/ 	.short	0x010a
        /*07fa*/ 	.byte	0x3f
	.zero		1


	//   ....[58]....
        /*07fc*/ 	.word	0x000130d0
        /*0800*/ 	.word	0x00000005
        /*0804*/ 	.word	0x00000000
        /*0808*/ 	.short	0x010a
        /*080a*/ 	.byte	0x3f
	.zero		1


	//   ....[59]....
        /*080c*/ 	.word	0x00013120
        /*0810*/ 	.word	0x00000007
        /*0814*/ 	.word	0x00000000
        /*0818*/ 	.short	0x010a
        /*081a*/ 	.byte	0x3f
	.zero		1


	//   ....[60]....
        /*081c*/ 	.word	0x00013170
        /*0820*/ 	.word	0x00000007
        /*0824*/ 	.word	0x00000000
        /*0828*/ 	.short	0x010a
        /*082a*/ 	.byte	0x3f
	.zero		1


	//   ....[61]....
        /*082c*/ 	.word	0x000131c0
        /*0830*/ 	.word	0x00000007
        /*0834*/ 	.word	0x00000000
        /*0838*/ 	.short	0x010a
        /*083a*/ 	.byte	0x3f
	.zero		1


	//   ....[62]....
        /*083c*/ 	.word	0x00013210
        /*0840*/ 	.word	0x00000007
        /*0844*/ 	.word	0x00000000
        /*0848*/ 	.short	0x010a
        /*084a*/ 	.byte	0x3f
	.zero		1


	//   ....[63]....
        /*084c*/ 	.word	0x00013260
        /*0850*/ 	.word	0x00000007
        /*0854*/ 	.word	0x00000000
        /*0858*/ 	.short	0x010a
        /*085a*/ 	.byte	0x3f
	.zero		1


	//   ....[64]....
        /*085c*/ 	.word	0x000132b0
        /*0860*/ 	.word	0x00000007
        /*0864*/ 	.word	0x00000000
        /*0868*/ 	.short	0x010a
        /*086a*/ 	.byte	0x3f
	.zero		1


	//   ....[65]....
        /*086c*/ 	.word	0x00013300
        /*0870*/ 	.word	0x00000007
        /*0874*/ 	.word	0x00000000
        /*0878*/ 	.short	0x010a
        /*087a*/ 	.byte	0x3f
	.zero		1


	//   ....[66]....
        /*087c*/ 	.word	0x00013350
        /*0880*/ 	.word	0x00000007
        /*0884*/ 	.word	0x00000000
        /*0888*/ 	.short	0x010a
        /*088a*/ 	.byte	0x3f
	.zero		1


	//   ....[67]....
        /*088c*/ 	.word	0x000133a0
        /*0890*/ 	.word	0x00000007
        /*0894*/ 	.word	0x00000000
        /*0898*/ 	.short	0x010a
        /*089a*/ 	.byte	0x3f
	.zero		1


	//   ....[68]....
        /*089c*/ 	.word	0x000133f0
        /*08a0*/ 	.word	0x00000007
        /*08a4*/ 	.word	0x00000000
        /*08a8*/ 	.short	0x010a
        /*08aa*/ 	.byte	0x3f
	.zero		1


	//   ....[69]....
        /*08ac*/ 	.word	0x00013440
        /*08b0*/ 	.word	0x00000007
        /*08b4*/ 	.word	0x00000000
        /*08b8*/ 	.short	0x010a
        /*08ba*/ 	.byte	0x3f
	.zero		1


	//   ....[70]....
        /*08bc*/ 	.word	0x00013490
        /*08c0*/ 	.word	0x00000007
        /*08c4*/ 	.word	0x00000000
        /*08c8*/ 	.short	0x010a
        /*08ca*/ 	.byte	0x3f
	.zero		1


	//   ....[71]....
        /*08cc*/ 	.word	0x000134e0
        /*08d0*/ 	.word	0x00000007
        /*08d4*/ 	.word	0x00000000
        /*08d8*/ 	.short	0x010a
        /*08da*/ 	.byte	0x3f
	.zero		1


	//----- nvinfo : EIATTR_NUM_MBARRIERS
	.align		4
.L_37:
        /*08dc*/ 	.byte	0x03, 0x38
        /*08de*/ 	.short	0x0020


	//----- nvinfo : EIATTR_EXIT_INSTR_OFFSETS
	.align		4
        /*08e0*/ 	.byte	0x04, 0x1c
        /*08e2*/ 	.short	(.L_39 - .L_38)


	//   ....[0]....
.L_38:
        /*08e4*/ 	.word	0x00000c30


	//   ....[1]....
        /*08e8*/ 	.word	0x000014c0


	//   ....[2]....
        /*08ec*/ 	.word	0x00011160


	//   ....[3]....
        /*08f0*/ 	.word	0x00011780


	//   ....[4]....
        /*08f4*/ 	.word	0x00012ec0


	//----- nvinfo : EIATTR_MAX_THREADS
	.align		4
.L_39:
        /*08f8*/ 	.byte	0x04, 0x05
        /*08fa*/ 	.short	(.L_41 - .L_40)
.L_40:
        /*08fc*/ 	.word	0x00000180
        /*0900*/ 	.word	0x00000001
        /*0904*/ 	.word	0x00000001


	//----- nvinfo : EIATTR_CRS_STACK_SIZE
	.align		4
.L_41:
        /*0908*/ 	.byte	0x04, 0x1e
        /*090a*/ 	.short	(.L_43 - .L_42)
.L_42:
        /*090c*/ 	.word	0x00000000


	//----- nvinfo : EIATTR_CBANK_PARAM_SIZE
	.align		4
.L_43:
        /*0910*/ 	.byte	0x03, 0x19
        /*0912*/ 	.short	0x0470


	//----- nvinfo : EIATTR_PARAM_CBANK
	.align		4
        /*0914*/ 	.byte	0x04, 0x0a
        /*0916*/ 	.short	(.L_45 - .L_44)
	.align		4
.L_44:
        /*0918*/ 	.word	index@(.nv.constant0._ZN7cutlass13device_kernelINS_4gemm6kernel13GemmUniversalIN4cute5tupleIJiiiiEEENS1_10collective13CollectiveMmaINS1_34MainloopSm90TmaGmmaWarpSpecializedILi15ENS5_IJNS4_1CILi2EEENSA_ILi1EEESC_EEENS1_35KernelTmaWarpSpecializedCooperativeEEENS5_IJNSA_ILi256EEENSA_ILi224EEENSA_ILi16EEEEEENS_6half_tENS5_IJlSC_lEEESK_SL_NS4_8TiledMMAINS4_8MMA_AtomIJNS4_4SM904GMMA25MMA_64x32x16_F32F16F16_SSILNSP_5MajorE0ELSR_0ELNSP_7ScaleInE1ELSS_1EEEEEENS4_6LayoutISD_NS5_IJSC_NSA_ILi0EEESW_EEEEENS5_IJNS4_10UnderscoreESZ_SZ_EEEEENS4_13SM90_TMA_LOADENS4_14ComposedLayoutINS4_7SwizzleILi1ELi4ELi3EEENS4_18smem_ptr_flag_bitsILi16EEENSV_INS5_IJNSA_ILi8EEESI_EEENS5_IJSI_SC_EEEEEEEvNS4_8identityENS4_23SM90_TMA_LOAD_MULTICASTES1C_vS1D_EENS_8epilogue10collective6detail29Sm90TmaWarpSpecializedAdapterINS1H_15DefaultEpilogueISK_SL_SL_NS1G_6thread17LinearCombinationISK_Li1EffLNS1L_9ScaleType4KindE0ELNS_15FloatRoundStyleE2ESK_EENS1_15EpilogueDefaultEEEEEvvEEEEvNT_6ParamsE)
        /*091c*/ 	.short	0x0210
        /*091e*/ 	.short	0x0470


	//----- nvinfo : EIATTR_SW_WAR
	.align		4
.L_45:
        /*0920*/ 	.byte	0x04, 0x36
        /*0922*/ 	.short	(.L_47 - .L_46)
.L_46:
        /*0924*/ 	.word	0x00000008
.L_47:


//--------------------- .nv.callgraph             --------------------------
	.section	.nv.callgraph,"",@"SHT_CUDA_CALLGRAPH"
	.align	4
	.sectionentsize	8
	.align		4
        /*0000*/ 	.word	0x00000000
	.align		4
        /*0004*/ 	.word	0xffffffff
	.align		4
        /*0008*/ 	.word	index@(_ZN7cutlass13device_kernelINS_4gemm6kernel13GemmUniversalIN4cute5tupleIJiiiiEEENS1_10collective13CollectiveMmaINS1_34MainloopSm90TmaGmmaWarpSpecializedILi15ENS5_IJNS4_1CILi2EEENSA_ILi1EEESC_EEENS1_35KernelTmaWarpSpecializedCooperativeEEENS5_IJNSA_ILi256EEENSA_ILi224EEENSA_ILi16EEEEEENS_6half_tENS5_IJlSC_lEEESK_SL_NS4_8TiledMMAINS4_8MMA_AtomIJNS4_4SM904GMMA25MMA_64x32x16_F32F16F16_SSILNSP_5MajorE0ELSR_0ELNSP_7ScaleInE1ELSS_1EEEEEENS4_6LayoutISD_NS5_IJSC_NSA_ILi0EEESW_EEEEENS5_IJNS4_10UnderscoreESZ_SZ_EEEEENS4_13SM90_TMA_LOADENS4_14ComposedLayoutINS4_7SwizzleILi1ELi4ELi3EEENS4_18smem_ptr_flag_bitsILi16EEENSV_INS5_IJNSA_ILi8EEESI_EEENS5_IJSI_SC_EEEEEEEvNS4_8identityENS4_23SM90_TMA_LOAD_MULTICASTES1C_vS1D_EENS_8epilogue10collective6detail29Sm90TmaWarpSpecializedAdapterINS1H_15DefaultEpilogueISK_SL_SL_NS1G_6thread17LinearCombinationISK_Li1EffLNS1L_9ScaleType4KindE0ELNS_15FloatRoundStyleE2ESK_EENS1_15EpilogueDefaultEEEEEvvEEEEvNT_6ParamsE)
	.align		4
        /*000c*/ 	.word	index@(__assertfail)
	.align		4
        /*0010*/ 	.word	0x00000000
	.align		4
        /*0014*/ 	.word	0xfffffffe
	.align		4
        /*0018*/ 	.word	0x00000000
	.align		4
        /*001c*/ 	.word	0xfffffffd
	.align		4
        /*0020*/ 	.word	0x00000000
	.align		4
        /*0024*/ 	.word	0xfffffffc


//--------------------- .nv.constant4             --------------------------
	.section	.nv.constant4,"a",@progbits
	.align	8
	.align		8
.nv.constant4:
        /*0000*/ 	.dword	__assertfail
	.align		8
        /*0008*/ 	.dword	__unnamed_1
	.align		8
        /*0010*/ 	.dword	_ZN39_INTERNAL_cbab12d0_4_k_cu_e010f43e_33334cuda3std3__45__cpo5beginE
	.align		8
        /*0018*/ 	.dword	_ZN39_INTERNAL_cbab12d0_4_k_cu_e010f43e_33334cuda3std3__45__cpo3endE
	.align		8
        /*0020*/ 	.dword	_ZN39_INTERNAL_cbab12d0_4_k_cu_e010f43e_33334cuda3std3__45__cpo6cbeginE
	.align		8
        /*0028*/ 	.dword	_ZN39_INTERNAL_cbab12d0_4_k_cu_e010f43e_33334cuda3std3__45__cpo4cendE
	.align		8
        /*0030*/ 	.dword	_ZN39_INTERNAL_cbab12d0_4_k_cu_e010f43e_33334cuda3std3__441_GLOBAL__N__cbab12d0_4_k_cu_e010f43e_33336ignoreE
	.align		8
        /*0038*/ 	.dword	_ZN39_INTERNAL_cbab12d0_4_k_cu_e010f43e_33334cuda3std3__419piecewise_constructE
	.align		8
        /*0040*/ 	.dword	_ZN39_INTERNAL_cbab12d0_4_k_cu_e010f43e_33334cuda3std3__48in_placeE
	.align		8
        /*0048*/ 	.dword	_ZN39_INTERNAL_cbab12d0_4_k_cu_e010f43e_33334cuda3std6ranges3__45__cpo4swapE
	.align		8
        /*0050*/ 	.dword	_ZN39_INTERNAL_cbab12d0_4_k_cu_e010f43e_33334cuda3std6ranges3__45__cpo9iter_moveE
	.align		8
        /*0058*/ 	.dword	_ZN39_INTERNAL_cbab12d0_4_k_cu_e010f43e_33334cute7productE
	.align		8
        /*0060*/ 	.dword	_ZN39_INTERNAL_cbab12d0_4_k_cu_e010f43e_33334cute1_E
	.align		8
        /*0068*/ 	.dword	$str$22
	.align		8
        /*0070*/ 	.dword	$str$23


//--------------------- .text._ZN7cutlass13device_kernelINS_4gemm6kernel13GemmUniversalIN4cute5tupleIJiiiiEEENS1_10collective13CollectiveMmaINS1_34MainloopSm90TmaGmmaWarpSpecializedILi15ENS5_IJNS4_1CILi2EEENSA_ILi1EEESC_EEENS1_35KernelTmaWarpSpecializedCooperativeEEENS5_IJNSA_ILi256EEENSA_ILi224EEENSA_ILi16EEEEEENS_6half_tENS5_IJlSC_lEEESK_SL_NS4_8TiledMMAINS4_8MMA_AtomIJNS4_4SM904GMMA25MMA_64x32x16_F32F16F16_SSILNSP_5MajorE0ELSR_0ELNSP_7ScaleInE1ELSS_1EEEEEENS4_6LayoutISD_NS5_IJSC_NSA_ILi0EEESW_EEEEENS5_IJNS4_10UnderscoreESZ_SZ_EEEEENS4_13SM90_TMA_LOADENS4_14ComposedLayoutINS4_7SwizzleILi1ELi4ELi3EEENS4_18smem_ptr_flag_bitsILi16EEENSV_INS5_IJNSA_ILi8EEESI_EEENS5_IJSI_SC_EEEEEEEvNS4_8identityENS4_23SM90_TMA_LOAD_MULTICASTES1C_vS1D_EENS_8epilogue10collective6detail29Sm90TmaWarpSpecializedAdapterINS1H_15DefaultEpilogueISK_SL_SL_NS1G_6thread17LinearCombinationISK_Li1EffLNS1L_9ScaleType4KindE0ELNS_15FloatRoundStyleE2ESK_EENS1_15EpilogueDefaultEEEEEvvEEEEvNT_6ParamsE --------------------------
	.section	.text._ZN7cutlass13device_kernelINS_4gemm6kernel13GemmUniversalIN4cute5tupleIJiiiiEEENS1_10collective13CollectiveMmaINS1_34MainloopSm90TmaGmmaWarpSpecializedILi15ENS5_IJNS4_1CILi2EEENSA_ILi1EEESC_EEENS1_35KernelTmaWarpSpecializedCooperativeEEENS5_IJNSA_ILi256EEENSA_ILi224EEENSA_ILi16EEEEEENS_6half_tENS5_IJlSC_lEEESK_SL_NS4_8TiledMMAINS4_8MMA_AtomIJNS4_4SM904GMMA25MMA_64x32x16_F32F16F16_SSILNSP_5MajorE0ELSR_0ELNSP_7ScaleInE1ELSS_1EEEEEENS4_6LayoutISD_NS5_IJSC_NSA_ILi0EEESW_EEEEENS5_IJNS4_10UnderscoreESZ_SZ_EEEEENS4_13SM90_TMA_LOADENS4_14ComposedLayoutINS4_7SwizzleILi1ELi4ELi3EEENS4_18smem_ptr_flag_bitsILi16EEENSV_INS5_IJNSA_ILi8EEESI_EEENS5_IJSI_SC_EEEEEEEvNS4_8identityENS4_23SM90_TMA_LOAD_MULTICASTES1C_vS1D_EENS_8epilogue10collective6detail29Sm90TmaWarpSpecializedAdapterINS1H_15DefaultEpilogueISK_SL_SL_NS1G_6thread17LinearCombinationISK_Li1EffLNS1L_9ScaleType4KindE0ELNS_15FloatRoundStyleE2ESK_EENS1_15EpilogueDefaultEEEEEvvEEEEvNT_6ParamsE,"ax",@progbits
	.align	128
.text._ZN7cutlass13device_kernelINS_4gemm6kernel13GemmUniversalIN4cute5tupleIJiiiiEEENS1_10collective13CollectiveMmaINS1_34MainloopSm90TmaGmmaWarpSpecializedILi15ENS5_IJNS4_1CILi2EEENSA_ILi1EEESC_EEENS1_35KernelTmaWarpSpecializedCooperativeEEENS5_IJNSA_ILi256EEENSA_ILi224EEENSA_ILi16EEEEEENS_6half_tENS5_IJlSC_lEEESK_SL_NS4_8TiledMMAINS4_8MMA_AtomIJNS4_4SM904GMMA25MMA_64x32x16_F32F16F16_SSILNSP_5MajorE0ELSR_0ELNSP_7ScaleInE1ELSS_1EEEEEENS4_6LayoutISD_NS5_IJSC_NSA_ILi0EEESW_EEEEENS5_IJNS4_10UnderscoreESZ_SZ_EEEEENS4_13SM90_TMA_LOADENS4_14ComposedLayoutINS4_7SwizzleILi1ELi4ELi3EEENS4_18smem_ptr_flag_bitsILi16EEENSV_INS5_IJNSA_ILi8EEESI_EEENS5_IJSI_SC_EEEEEEEvNS4_8identityENS4_23SM90_TMA_LOAD_MULTICASTES1C_vS1D_EENS_8epilogue10collective6detail29Sm90TmaWarpSpecializedAdapterINS1H_15DefaultEpilogueISK_SL_SL_NS1G_6thread17LinearCombinationISK_Li1EffLNS1L_9ScaleType4KindE0ELNS_15FloatRoundStyleE2ESK_EENS1_15EpilogueDefaultEEEEEvvEEEEvNT_6ParamsE:
        .type           _ZN7cutlass13device_kernelINS_4gemm6kernel13GemmUniversalIN4cute5tupleIJiiiiEEENS1_10collective13CollectiveMmaINS1_34MainloopSm90TmaGmmaWarpSpecializedILi15ENS5_IJNS4_1CILi2EEENSA_ILi1EEESC_EEENS1_35KernelTmaWarpSpecializedCooperativeEEENS5_IJNSA_ILi256EEENSA_ILi224EEENSA_ILi16EEEEEENS_6half_tENS5_IJlSC_lEEESK_SL_NS4_8TiledMMAINS4_8MMA_AtomIJNS4_4SM904GMMA25MMA_64x32x16_F32F16F16_SSILNSP_5MajorE0ELSR_0ELNSP_7ScaleInE1ELSS_1EEEEEENS4_6LayoutISD_NS5_IJSC_NSA_ILi0EEESW_EEEEENS5_IJNS4_10UnderscoreESZ_SZ_EEEEENS4_13SM90_TMA_LOADENS4_14ComposedLayoutINS4_7SwizzleILi1ELi4ELi3EEENS4_18smem_ptr_flag_bitsILi16EEENSV_INS5_IJNSA_ILi8EEESI_EEENS5_IJSI_SC_EEEEEEEvNS4_8identityENS4_23SM90_TMA_LOAD_MULTICASTES1C_vS1D_EENS_8epilogue10collective6detail29Sm90TmaWarpSpecializedAdapterINS1H_15DefaultEpilogueISK_SL_SL_NS1G_6thread17LinearCombinationISK_Li1EffLNS1L_9ScaleType4KindE0ELNS_15FloatRoundStyleE2ESK_EENS1_15EpilogueDefaultEEEEEvvEEEEvNT_6ParamsE,@function
        .size           _ZN7cutlass13device_kernelINS_4gemm6kernel13GemmUniversalIN4cute5tupleIJiiiiEEENS1_10collective13CollectiveMmaINS1_34MainloopSm90TmaGmmaWarpSpecializedILi15ENS5_IJNS4_1CILi2EEENSA_ILi1EEESC_EEENS1_35KernelTmaWarpSpecializedCooperativeEEENS5_IJNSA_ILi256EEENSA_ILi224EEENSA_ILi16EEEEEENS_6half_tENS5_IJlSC_lEEESK_SL_NS4_8TiledMMAINS4_8MMA_AtomIJNS4_4SM904GMMA25MMA_64x32x16_F32F16F16_SSILNSP_5MajorE0ELSR_0ELNSP_7ScaleInE1ELSS_1EEEEEENS4_6LayoutISD_NS5_IJSC_NSA_ILi0EEESW_EEEEENS5_IJNS4_10UnderscoreESZ_SZ_EEEEENS4_13SM90_TMA_LOADENS4_14ComposedLayoutINS4_7SwizzleILi1ELi4ELi3EEENS4_18smem_ptr_flag_bitsILi16EEENSV_INS5_IJNSA_ILi8EEESI_EEENS5_IJSI_SC_EEEEEEEvNS4_8identityENS4_23SM90_TMA_LOAD_MULTICASTES1C_vS1D_EENS_8epilogue10collective6detail29Sm90TmaWarpSpecializedAdapterINS1H_15DefaultEpilogueISK_SL_SL_NS1G_6thread17LinearCombinationISK_Li1EffLNS1L_9ScaleType4KindE0ELNS_15FloatRoundStyleE2ESK_EENS1_15EpilogueDefaultEEEEEvvEEEEvNT_6ParamsE,(.L_x_538 - _ZN7cutlass13device_kernelINS_4gemm6kernel13GemmUniversalIN4cute5tupleIJiiiiEEENS1_10collective13CollectiveMmaINS1_34MainloopSm90TmaGmmaWarpSpecializedILi15ENS5_IJNS4_1CILi2EEENSA_ILi1EEESC_EEENS1_35KernelTmaWarpSpecializedCooperativeEEENS5_IJNSA_ILi256EEENSA_ILi224EEENSA_ILi16EEEEEENS_6half_tENS5_IJlSC_lEEESK_SL_NS4_8TiledMMAINS4_8MMA_AtomIJNS4_4SM904GMMA25MMA_64x32x16_F32F16F16_SSILNSP_5MajorE0ELSR_0ELNSP_7ScaleInE1ELSS_1EEEEEENS4_6LayoutISD_NS5_IJSC_NSA_ILi0EEESW_EEEEENS5_IJNS4_10UnderscoreESZ_SZ_EEEEENS4_13SM90_TMA_LOADENS4_14ComposedLayoutINS4_7SwizzleILi1ELi4ELi3EEENS4_18smem_ptr_flag_bitsILi16EEENSV_INS5_IJNSA_ILi8EEESI_EEENS5_IJSI_SC_EEEEEEEvNS4_8identityENS4_23SM90_TMA_LOAD_MULTICASTES1C_vS1D_EENS_8epilogue10collective6detail29Sm90TmaWarpSpecializedAdapterINS1H_15DefaultEpilogueISK_SL_SL_NS1G_6thread17LinearCombinationISK_Li1EffLNS1L_9ScaleType4KindE0ELNS_15FloatRoundStyleE2ESK_EENS1_15EpilogueDefaultEEEEEvvEEEEvNT_6ParamsE)
        .other          _ZN7cutlass13device_kernelINS_4gemm6kernel13GemmUniversalIN4cute5tupleIJiiiiEEENS1_10collective13CollectiveMmaINS1_34MainloopSm90TmaGmmaWarpSpecializedILi15ENS5_IJNS4_1CILi2EEENSA_ILi1EEESC_EEENS1_35KernelTmaWarpSpecializedCooperativeEEENS5_IJNSA_ILi256EEENSA_ILi224EEENSA_ILi16EEEEEENS_6half_tENS5_IJlSC_lEEESK_SL_NS4_8TiledMMAINS4_8MMA_AtomIJNS4_4SM904GMMA25MMA_64x32x16_F32F16F16_SSILNSP_5MajorE0ELSR_0ELNSP_7ScaleInE1ELSS_1EEEEEENS4_6LayoutISD_NS5_IJSC_NSA_ILi0EEESW_EEEEENS5_IJNS4_10UnderscoreESZ_SZ_EEEEENS4_13SM90_TMA_LOADENS4_14ComposedLayoutINS4_7SwizzleILi1ELi4ELi3EEENS4_18smem_ptr_flag_bitsILi16EEENSV_INS5_IJNSA_ILi8EEESI_EEENS5_IJSI_SC_EEEEEEEvNS4_8identityENS4_23SM90_TMA_LOAD_MULTICASTES1C_vS1D_EENS_8epilogue10collective6detail29Sm90TmaWarpSpecializedAdapterINS1H_15DefaultEpilogueISK_SL_SL_NS1G_6thread17LinearCombinationISK_Li1EffLNS1L_9ScaleType4KindE0ELNS_15FloatRoundStyleE2ESK_EENS1_15EpilogueDefaultEEEEEvvEEEEvNT_6ParamsE,@"STO_CUDA_ENTRY STV_DEFAULT"
_ZN7cutlass13device_kernelINS_4gemm6kernel13GemmUniversalIN4cute5tupleIJiiiiEEENS1_10collective13CollectiveMmaINS1_34MainloopSm90TmaGmmaWarpSpecializedILi15ENS5_IJNS4_1CILi2EEENSA_ILi1EEESC_EEENS1_35KernelTmaWarpSpecializedCooperativeEEENS5_IJNSA_ILi256EEENSA_ILi224EEENSA_ILi16EEEEEENS_6half_tENS5_IJlSC_lEEESK_SL_NS4_8TiledMMAINS4_8MMA_AtomIJNS4_4SM904GMMA25MMA_64x32x16_F32F16F16_SSILNSP_5MajorE0ELSR_0ELNSP_7ScaleInE1ELSS_1EEEEEENS4_6LayoutISD_NS5_IJSC_NSA_ILi0EEESW_EEEEENS5_IJNS4_10UnderscoreESZ_SZ_EEEEENS4_13SM90_TMA_LOADENS4_14ComposedLayoutINS4_7SwizzleILi1ELi4ELi3EEENS4_18smem_ptr_flag_bitsILi16EEENSV_INS5_IJNSA_ILi8EEESI_EEENS5_IJSI_SC_EEEEEEEvNS4_8identityENS4_23SM90_TMA_LOAD_MULTICASTES1C_vS1D_EENS_8epilogue10collective6detail29Sm90TmaWarpSpecializedAdapterINS1H_15DefaultEpilogueISK_SL_SL_NS1G_6thread17LinearCombinationISK_Li1EffLNS1L_9ScaleType4KindE0ELNS_15FloatRoundStyleE2ESK_EENS1_15EpilogueDefaultEEEEEvvEEEEvNT_6ParamsE:
[----:B------:R-:W0:Y:S02]  /*0000*/  LDC R1, c[0x0][0x28] ;  /* 0x00000a00ff017b82 */ /* 0x000e240000000800 */
[----:B0-----:R-:W-:Y:S01]  /*0010*/  VIADD R1, R1, 0xffffff78 ;  /* 0xffffff7801017836 */ /* 0x001fe20000000000 */
[----:B------:R-:W0:Y:S01]  /*0020*/  S2R R4, SR_TID.X ;  /* 0x0000000000047919 */ /* 0x000e220000002100 */
[----:B------:R-:W-:Y:S01]  /*0030*/  ELECT P0, URZ, PT ;  /* 0x00000000003f782f */ /* 0x000fe20003800000 */
[----:B------:R-:W-:Y:S01]  /*0040*/  BSSY B0, `(.L_x_0) ;  /* 0x0000015000007945 */ /* 0x000fe20003800000 */
[--C-:B0-----:R-:W-:Y:S02]  /*0050*/  SHF.R.U32.HI R0, RZ, 0x5, R4.reuse ;  /* 0x00000005ff007819 */ /* 0x101fe40000011604 */
[----:B------:R-:W-:-:S03]  /*0060*/  SHF.R.U32.HI R2, RZ, 0x7, R4 ;  /* 0x00000007ff027819 */ /* 0x000fc60000011604 */
[----:B------:R-:W0:Y:S04]  /*0070*/  SHFL.IDX PT, R3, R0, RZ, 0x1f ;  /* 0x00001fff00037589 */ /* 0x000e2800000e0000 */
[----:B------:R-:W1:Y:S01]  /*0080*/  SHFL.IDX PT, R2, R2, RZ, 0x1f ;  /* 0x00001fff02027589 */ /* 0x000e6200000e0000 */
[----:B0-----:R-:W-:Y:S02]  /*0090*/  R2UR UR9, R3 ;  /* 0x00000000030972ca */ /* 0x001fe400000e0000 */
[----:B-1----:R-:W-:-:S11]  /*00a0*/  R2UR UR5, R2 ;  /* 0x00000000020572ca */ /* 0x002fd600000e0000 */
[----:B------:R-:W-:Y:S02]  /*00b0*/  USHF.R.S32.HI UR4, URZ, 0x1f, UR9 ;  /* 0x0000001f3f047899 */ /* 0x000fe40008011409 */
[----:B------:R-:W-:Y:S02]  /*00c0*/  ISETP.NE.OR P0, PT, RZ, UR9, !P0 ;  /* 0x00000009ff007c0c */ /* 0x000fe4000c705670 */
[----:B------:R-:W-:-:S04]  /*00d0*/  ULEA.HI UR4, UR4, UR9, URZ, 0x2 ;  /* 0x0000000904047291 */ /* 0x000fc8000f8f103f */
[----:B------:R-:W-:-:S04]  /*00e0*/  ULOP3.LUT UR4, UR4, 0xfffffffc, URZ, 0xc0, !UPT ;  /* 0xfffffffc04047892 */ /* 0x000fc8000f8ec03f */
[----:B------:R-:W-:-:S03]  /*00f0*/  UIADD3 UR9, UR9, -UR4, URZ ;  /* 0x8000000409097290 */ /* 0x000fc6000fffe03f */
[----:B------:R-:W-:Y:S09]  /*0100*/  @P0 BRA `(.L_x_1) ;  /* 0x0000000000200947 */ /* 0x000ff20003800000 */
[----:B------:R-:W-:Y:S02]  /*0110*/  ULDC.64 UR6, c[0x0][0x198] ;  /* 0x0000660000067ab9 */ /* 0x000fe40000000a00 */
[----:B------:R-:W-:Y:S02]  /*0120*/  UIADD3 UR10, UP0, UR6, 0xf0, URZ ;  /* 0x000000f0060a7890 */ /* 0x000fe4000ff1e03f */
[----:B------:R-:W-:Y:S02]  /*0130*/  UIADD3 UR6, UP1, UR6, 0x1f0, URZ ;  /* 0x000001f006067890 */ /* 0x000fe4000ff3e03f */
[----:B------:R-:W-:Y:S02]  /*0140*/  UIADD3.X UR11, URZ, UR7, URZ, UP0, !UPT ;  /* 0x000000073f0b7290 */ /* 0x000fe400087fe43f */
[----:B------:R-:W-:-:S07]  /*0150*/  UIADD3.X UR7, URZ, UR7, URZ, UP1, !UPT ;  /* 0x000000073f077290 */ /* 0x000fce0008ffe43f */
[----:B------:R0:W-:Y:S02]  /*0160*/  UTMACCTL.PF [UR10] ;  /* 0x000000000a0079b9 */ /* 0x0001e40008040000 */
[----:B------:R0:W-:Y:S02]  /*0170*/  UTMACCTL.PF [UR6] ;  /* 0x00000000060079b9 */ /* 0x0001e40008040000 */
[----:B0-----:R-:W-:Y:S01]  /*0180*/  NOP ;  /* 0x0000000000007918 */ /* 0x001fe20000000000 */
.L_x_1:
[----:B------:R-:W-:Y:S05]  /*0190*/  BSYNC B0 ;  /* 0x0000000000007941 */ /* 0x000fea0003800000 */
.L_x_0:
[----:B------:R-:W0:Y:S01]  /*01a0*/  SHFL.IDX PT, R2, R0, RZ, 0x1f ;  /* 0x00001fff00027589 */ /* 0x000e2200000e0000 */
[----:B------:R-:W-:Y:S01]  /*01b0*/  UISETP.NE.AND UP0, UPT, UR9, 0x3, UPT ;  /* 0x000000030900788c */ /* 0x000fe2000bf05270 */
[----:B------:R-:W-:Y:S01]  /*01c0*/  ISETP.NE.AND P1, PT, RZ, UR5, PT ;  /* 0x00000005ff007c0c */ /* 0x000fe2000bf25270 */
[----:B------:R-:W-:Y:S02]  /*01d0*/  UIADD3 UR16, UR5, -0x1, URZ ;  /* 0xffffffff05107890 */ /* 0x000fe4000fffe03f */
[----:B------:R-:W-:Y:S02]  /*01e0*/  UISETP.EQ.OR UP0, UPT, UR9, URZ, !UP0 ;  /* 0x0000003f0900728c */ /* 0x000fe4000c702670 */
[----:B------:R-:W-:Y:S02]  /*01f0*/  UISETP.GE.U32.AND UP1, UPT, UR16, 0x2, UPT ;  /* 0x000000021000788c */ /* 0x000fe4000bf26070 */
[----:B------:R-:W-:-:S04]  /*0200*/  UISETP.EQ.AND UP0, UPT, UR5, URZ, UP0 ;  /* 0x0000003f0500728c */ /* 0x000fc80008702270 */
[----:B------:R-:W-:-:S04]  /*0210*/  USEL UR38, URZ, 0x1, !UP0 ;  /* 0x000000013f267887 */ /* 0x000fc8000c000000 */
[----:B------:R-:W-:Y:S01]  /*0220*/  USEL UR38, UR38, 0x2, UP1 ;  /* 0x0000000226267887 */ /* 0x000fe20008800000 */
[----:B0-----:R-:W-:-:S13]  /*0230*/  ISETP.NE.AND P0, PT, R2, RZ, PT ;  /* 0x000000ff0200720c */ /* 0x001fda0003f05270 */
[----:B------:R-:W-:Y:S05]  /*0240*/  @P0 BRA `(.L_x_2) ;  /* 0x0000000000bc0947 */ /* 0x000fea0003800000 */
[----:B------:R-:W-:Y:S01]  /*0250*/  ELECT P0, URZ, PT ;  /* 0x00000000003f782f */ /* 0x000fe20003800000 */
[----:B------:R-:W-:-:S12]  /*0260*/  BSSY B0, `(.L_x_2) ;  /* 0x000002d000007945 */ /* 0x000fd80003800000 */
[----:B------:R-:W-:Y:S05]  /*0270*/  @!P0 BRA `(.L_x_3) ;  /* 0x0000000000ac8947 */ /* 0x000fea0003800000 */
[----:B------:R-:W0:Y:S01]  /*0280*/  S2UR UR8, SR_CgaCtaId ;  /* 0x00000000000879c3 */ /* 0x000e220000008800 */
[----:B------:R-:W-:Y:S01]  /*0290*/  UMOV UR4, 0x400 ;  /* 0x0000040000047882 */ /* 0x000fe20000000000 */
[----:B------:R-:W-:Y:S01]  /*02a0*/  UMOV UR5, 0x1 ;  /* 0x0000000100057882 */ /* 0x000fe20000000000 */
[----:B------:R-:W-:Y:S02]  /*02b0*/  UMOV UR6, 0x4 ;  /* 0x0000000400067882 */ /* 0x000fe40000000000 */
[----:B------:R-:W-:-:S04]  /*02c0*/  UIADD3 UR6, -UR6, 0x100000, URZ ;  /* 0x0010000006067890 */ /* 0x000fc8000fffe13f */
[----:B------:R-:W-:Y:S02]  /*02d0*/  USHF.L.U32 UR7, UR6, 0xb, URZ ;  /* 0x0000000b06077899 */ /* 0x000fe4000800063f */
[----:B------:R-:W-:Y:S02]  /*02e0*/  USHF.L.U32 UR6, UR6, 0x1, URZ ;  /* 0x0000000106067899 */ /* 0x000fe4000800063f */
[----:B0-----:R-:W-:Y:S02]  /*02f0*/  ULEA UR8, UR8, UR4, 0x18 ;  /* 0x0000000408087291 */ /* 0x001fe4000f8ec03f */
[----:B------:R-:W-:-:S04]  /*0300*/  UIADD3 UR4, -UR5, 0x100000, URZ ;  /* 0x0010000005047890 */ /* 0x000fc8000fffe13f */
[----:B------:R-:W-:Y:S02]  /*0310*/  USHF.L.U32 UR5, UR4, 0xb, URZ ;  /* 0x0000000b04057899 */ /* 0x000fe4000800063f */
[----:B------:R-:W-:Y:S01]  /*0320*/  USHF.L.U32 UR4, UR4, 0x1, URZ ;  /* 0x0000000104047899 */ /* 0x000fe2000800063f */
[----:B------:R-:W0:Y:S11]  /*0330*/  FENCE.VIEW.ASYNC.S ;  /* 0x00000000000073c6 */ /* 0x000e360000000000 */
[----:B0-----:R0:W1:Y:S01]  /*0340*/  SYNCS.EXCH.64 URZ, [UR8], UR4 ;  /* 0x00000004083f75b2 */ /* 0x0010620008000100 */
[----:B------:R0:W2:Y:S01]  /*0350*/  SYNCS.EXCH.64 URZ, [UR8+0x78], UR6 ;  /* 0x00007806083f75b2 */ /* 0x0000a20008000100 */
[----:B------:R0:W3:Y:S01]  /*0360*/  SYNCS.EXCH.64 URZ, [UR8+0x8], UR4 ;  /* 0x00000804083f75b2 */ /* 0x0000e20008000100 */
[----:B------:R0:W4:Y:S01]  /*0370*/  SYNCS.EXCH.64 URZ, [UR8+0x80], UR6 ;  /* 0x00008006083f75b2 */ /* 0x0001220008000100 */
[----:B------:R0:W0:Y:S01]  /*0380*/  SYNCS.EXCH.64 URZ, [UR8+0x10], UR4 ;  /* 0x00001004083f75b2 */ /* 0x0000220008000100 */
        /* <DEDUP_REMOVED lines=25> */
[----:B-1234-:R-:W-:Y:S01]  /*0520*/  NOP ;  /* 0x0000000000007918 */ /* 0x01efe20000000000 */
.L_x_3:
[----:B0-----:R-:W-:Y:S05]  /*0530*/  BSYNC B0 ;  /* 0x0000000000007941 */ /* 0x001fea0003800000 */
.L_x_2:
[----:B------:R-:W0:Y:S01]  /*0540*/  S2UR UR13, SR_CTAID.X ;  /* 0x00000000000d79c3 */ /* 0x000e220000002500 */
[----:B------:R-:W-:Y:S01]  /*0550*/  SHF.R.S32.HI R3, RZ, 0x1f, R4 ;  /* 0x0000001fff037819 */ /* 0x000fe20000011404 */
[----:B------:R1:W2:Y:S01]  /*0560*/  SHFL.IDX PT, R6, R0, RZ, 0x1f ;  /* 0x00001fff00067589 */ /* 0x0002a200000e0000 */
[----:B------:R-:W-:Y:S01]  /*0570*/  ULDC UR4, c[0x0][0x150] ;  /* 0x0000540000047ab9 */ /* 0x000fe20000000800 */
[----:B------:R-:W-:Y:S02]  /*0580*/  ELECT P0, URZ, PT ;  /* 0x00000000003f782f */ /* 0x000fe40003800000 */
[----:B------:R-:W-:Y:S01]  /*0590*/  LEA.HI R3, R3, R4, RZ, 0x7 ;  /* 0x0000000403037211 */ /* 0x000fe200078f38ff */
[----:B------:R-:W-:Y:S01]  /*05a0*/  ULDC UR5, c[0x0][0x154] ;  /* 0x0000550000057ab9 */ /* 0x000fe20000000800 */
[----:B------:R-:W-:Y:S01]  /*05b0*/  SHF.R.S32.HI R7, RZ, 0x1f, R2 ;  /* 0x0000001fff077819 */ /* 0x000fe20000011402 */
[----:B------:R-:W3:Y:S01]  /*05c0*/  S2UR UR10, SR_CTAID.Y ;  /* 0x00000000000a79c3 */ /* 0x000ee20000002600 */
[----:B------:R-:W-:Y:S01]  /*05d0*/  LOP3.LUT R3, R3, 0xffffff80, RZ, 0xc0, !PT ;  /* 0xffffff8003037812 */ /* 0x000fe200078ec0ff */
[----:B------:R-:W-:Y:S01]  /*05e0*/  ULDC UR8, c[0x0][0x144] ;  /* 0x0000510000087ab9 */ /* 0x000fe20000000800 */
[----:B------:R-:W-:Y:S01]  /*05f0*/  LEA.HI R7, R7, R2, RZ, 0x2 ;  /* 0x0000000207077211 */ /* 0x000fe200078f10ff */
[----:B------:R-:W-:Y:S01]  /*0600*/  NOP ;  /* 0x0000000000007918 */ /* 0x000fe20000000000 */
[----:B------:R-:W-:Y:S01]  /*0610*/  NOP ;  /* 0x0000000000007918 */ /* 0x000fe20000000000 */
[----:B------:R-:W-:Y:S01]  /*0620*/  IMAD.IADD R3, R4, 0x1, -R3 ;  /* 0x0000000104037824 */ /* 0x000fe200078e0a03 */
[----:B------:R-:W-:Y:S01]  /*0630*/  LOP3.LUT R7, R7, 0x3ffffffc, RZ, 0xc0, !PT ;  /* 0x3ffffffc07077812 */ /* 0x000fe200078ec0ff */
[----:B------:R-:W-:Y:S01]  /*0640*/  ULDC UR11, c[0x0][0x148] ;  /* 0x00005200000b7ab9 */ /* 0x000fe20000000800 */
[----:B------:R-:W-:-:S02]  /*0650*/  IMAD.MOV.U32 R22, RZ, RZ, 0x1 ;  /* 0x00000001ff167424 */ /* 0x000fc400078e00ff */
[----:B------:R-:W-:Y:S01]  /*0660*/  SHF.R.S32.HI R4, RZ, 0x1f, R3 ;  /* 0x0000001fff047819 */ /* 0x000fe20000011403 */
[----:B------:R-:W-:-:S03]  /*0670*/  IMAD.IADD R2, R2, 0x1, -R7 ;  /* 0x0000000102027824 */ /* 0x000fc600078e0a07 */
[----:B------:R-:W-:Y:S02]  /*0680*/  LEA.HI R4, R4, R3, RZ, 0x3 ;  /* 0x0000000304047211 */ /* 0x000fe400078f18ff */
[----:B0-----:R-:W-:Y:S02]  /*0690*/  I2FP.F32.U32 R5, UR13 ;  /* 0x0000000d00057c45 */ /* 0x001fe40008201000 */
[--C-:B-1----:R-:W-:Y:S02]  /*06a0*/  SHF.R.S32.HI R0, RZ, 0x3, R4.reuse ;  /* 0x00000003ff007819 */ /* 0x102fe40000011404 */
[----:B--2---:R-:W-:Y:S01]  /*06b0*/  ISETP.NE.OR P0, PT, R6, RZ, !P0 ;  /* 0x000000ff0600720c */ /* 0x004fe20004705670 */
[----:B------:R-:W-:Y:S01]  /*06c0*/  FMUL R8, R5, UR4 ;  /* 0x0000000405087c20 */ /* 0x000fe20008400000 */
[----:B------:R-:W-:-:S04]  /*06d0*/  SHF.R.S32.HI R5, RZ, 0x1f, R4 ;  /* 0x0000001fff057819 */ /* 0x000fc80000011404 */
[----:B------:R-:W-:Y:S01]  /*06e0*/  LEA.HI R5, R5, R0, RZ, 0x2 ;  /* 0x0000000005057211 */ /* 0x000fe200078f10ff */
[----:B------:R-:W0:Y:S03]  /*06f0*/  F2I.U32.TRUNC.NTZ R8, R8 ;  /* 0x0000000800087305 */ /* 0x000e26000020f000 */
[----:B------:R-:W-:-:S03]  /*0700*/  LOP3.LUT R5, R5, 0xfffffffc, RZ, 0xc0, !PT ;  /* 0xfffffffc05057812 */ /* 0x000fc600078ec0ff */
[----:B------:R-:W-:Y:S01]  /*0710*/  VOTEU.ALL UP0, P0 ;  /* 0x00000000003f7886 */ /* 0x000fe20000000000 */
[----:B------:R-:W-:Y:S01]  /*0720*/  VOTEU.ALL UP1, P0 ;  /* 0x00000000003f7886 */ /* 0x000fe20000020000 */
[----:B------:R-:W-:Y:S01]  /*0730*/  IMAD.IADD R5, R0, 0x1, -R5 ;  /* 0x0000000100057824 */ /* 0x000fe200078e0a05 */
[----:B---3--:R-:W-:Y:S02]  /*0740*/  I2FP.F32.U32 R0, UR10 ;  /* 0x0000000a00007c45 */ /* 0x008fe40008201000 */
[----:B------:R-:W1:Y:S01]  /*0750*/  @!UP0 S2UR UR7, SR_CgaCtaId ;  /* 0x00000000000789c3 */ /* 0x000e620000008800 */
[----:B------:R-:W-:Y:S01]  /*0760*/  IMAD R2, R2, 0x4, R5 ;  /* 0x0000000402027824 */ /* 0x000fe200078e0205 */
[----:B------:R-:W-:Y:S01]  /*0770*/  @!UP0 UMOV UR6, 0x400 ;  /* 0x0000040000068882 */ /* 0x000fe20000000000 */
[----:B------:R-:W-:Y:S01]  /*0780*/  FMUL R4, R0, UR5 ;  /* 0x0000000500047c20 */ /* 0x000fe20008400000 */
[----:B0-----:R-:W-:Y:S01]  /*0790*/  R2UR UR4, R8 ;  /* 0x00000000080472ca */ /* 0x001fe200000e0000 */
[C---:B------:R-:W-:Y:S01]  /*07a0*/  IMAD.SHL.U32 R23, R2.reuse, 0x4, RZ ;  /* 0x0000000402177824 */ /* 0x040fe200078e00ff */
[----:B------:R-:W-:-:S03]  /*07b0*/  LEA.HI R0, R2, R2, RZ, 0x1 ;  /* 0x0000000202007211 */ /* 0x000fc600078f08ff */
[----:B------:R-:W0:Y:S01]  /*07c0*/  F2I.U32.TRUNC.NTZ R4, R4 ;  /* 0x0000000400047305 */ /* 0x000e22000020f000 */
[----:B------:R-:W-:Y:S02]  /*07d0*/  LOP3.LUT R5, R0, 0xfffffffe, RZ, 0xc0, !PT ;  /* 0xfffffffe00057812 */ /* 0x000fe400078ec0ff */
[----:B------:R-:W-:-:S03]  /*07e0*/  LOP3.LUT R23, R2, 0xc, R23, 0x78, !PT ;  /* 0x0000000c02177812 */ /* 0x000fc600078e7817 */
[----:B------:R-:W-:Y:S02]  /*07f0*/  IMAD.IADD R5, R2, 0x1, -R5 ;  /* 0x0000000102057824 */ /* 0x000fe400078e0a05 */
[----:B------:R-:W-:-:S04]  /*0800*/  UIADD3 UR4, -UR4, URZ, URZ ;  /* 0x0000003f04047290 */ /* 0x000fc8000fffe13f */
[----:B------:R-:W-:Y:S01]  /*0810*/  UIMAD UR8, UR8, UR4, UR13 ;  /* 0x00000004080872a4 */ /* 0x000fe2000f8e020d */
[----:B0-----:R-:W-:Y:S02]  /*0820*/  R2UR UR12, R4 ;  /* 0x00000000040c72ca */ /* 0x001fe400000e0000 */
[----:B------:R-:W-:Y:S01]  /*0830*/  UMOV UR4, 0x20 ;  /* 0x0000002000047882 */ /* 0x000fe20000000000 */
[----:B------:R-:W0:Y:S02]  /*0840*/  LDC R4, c[0x0][0x140] ;  /* 0x00005000ff047b82 */ /* 0x000e240000000800 */
[----:B------:R-:W-:Y:S01]  /*0850*/  ISETP.NE.AND P3, PT, R5, UR8, PT ;  /* 0x0000000805007c0c */ /* 0x000fe2000bf65270 */
[----:B------:R-:W-:-:S04]  /*0860*/  @!UP0 UIADD3 UR4, -UR4, 0x100000, URZ ;  /* 0x0010000004048890 */ /* 0x000fc8000fffe13f */
[----:B------:R-:W-:Y:S02]  /*0870*/  @!UP0 USHF.L.U32 UR5, UR4, 0xb, URZ ;  /* 0x0000000b04058899 */ /* 0x000fe4000800063f */
[----:B------:R-:W-:Y:S02]  /*0880*/  @!UP0 USHF.L.U32 UR4, UR4, 0x1, URZ ;  /* 0x0000000104048899 */ /* 0x000fe4000800063f */
[----:B-1----:R-:W-:Y:S01]  /*0890*/  @!UP0 ULEA UR6, UR7, UR6, 0x18 ;  /* 0x0000000607068291 */ /* 0x002fe2000f8ec03f */
[----:B------:R-:W-:Y:S01]  /*08a0*/  VOTEU.ALL UP0, P0 ;  /* 0x00000000003f7886 */ /* 0x000fe20000000000 */
[----:B------:R-:W-:Y:S01]  /*08b0*/  LOP3.LUT P0, RZ, R3, 0x7, RZ, 0xc0, !PT ;  /* 0x0000000703ff7812 */ /* 0x000fe2000780c0ff */
[----:B------:R-:W-:-:S03]  /*08c0*/  UIADD3 UR12, -UR12, URZ, URZ ;  /* 0x0000003f0c0c7290 */ /* 0x000fc6000fffe13f */
[C---:B------:R-:W-:Y:S02]  /*08d0*/  ISETP.LT.U32.AND P0, PT, R23.reuse, 0x2, !P0 ;  /* 0x000000021700780c */ /* 0x040fe40004701070 */
[----:B------:R-:W-:Y:S01]  /*08e0*/  @P3 LEA.HI R0, R23, R23, RZ, 0x1 ;  /* 0x0000001717003211 */ /* 0x000fe200078f08ff */
[----:B------:R-:W1:Y:S03]  /*08f0*/  FENCE.VIEW.ASYNC.S ;  /* 0x00000000000073c6 */ /* 0x000e660000000000 */
[----:B-1----:R-:W1:Y:S01]  /*0900*/  @!UP0 SYNCS.EXCH.64 URZ, [UR6+0x100], UR4 ;  /* 0x00010004063f85b2 */ /* 0x002e620008000100 */
[----:B------:R-:W-:Y:S02]  /*0910*/  SEL R3, RZ, 0x1, !P0 ;  /* 0x00000001ff037807 */ /* 0x000fe40004000000 */
[----:B------:R-:W-:Y:S02]  /*0920*/  @P3 SHF.R.S32.HI R0, RZ, 0x1, R0 ;  /* 0x00000001ff003819 */ /* 0x000fe40000011400 */
[----:B0-----:R-:W-:Y:S01]  /*0930*/  ISETP.EQ.U32.AND P2, PT, R4, 0x1, PT ;  /* 0x000000010400780c */ /* 0x001fe20003f42070 */
[----:B------:R0:W2:Y:S01]  /*0940*/  @!UP1 SYNCS.EXCH.64 URZ, [UR6+0x108], UR4 ;  /* 0x00010804063f95b2 */ /* 0x0000a20008000100 */
[----:B------:R-:W-:Y:S01]  /*0950*/  NOP ;  /* 0x0000000000007918 */ /* 0x000fe20000000000 */
[----:B0-----:R-:W-:-:S06]  /*0960*/  UIMAD UR4, UR11, UR12, UR10 ;  /* 0x0000000c0b0472a4 */ /* 0x001fcc000f8e020a */
[----:B------:R-:W-:-:S04]  /*0970*/  @P3 ISETP.NE.AND P4, PT, R0, UR4, PT ;  /* 0x0000000400003c0c */ /* 0x000fc8000bf85270 */
[----:B------:R-:W-:-:S04]  /*0980*/  @P3 SEL R22, RZ, 0x1, P4 ;  /* 0x00000001ff163807 */ /* 0x000fc80002000000 */
[----:B------:R-:W-:Y:S01]  /*0990*/  LOP3.LUT R22, R22, R3, RZ, 0xc0, !PT ;  /* 0x0000000316167212 */ /* 0x000fe200078ec0ff */
[----:B-1----:R-:W-:Y:S06]  /*09a0*/  @!P2 BRA `(.L_x_4) ;  /* 0x000000000008a947 */ /* 0x002fec0003800000 */
[----:B--2---:R-:W-:Y:S01]  /*09b0*/  UCGABAR_ARV ;  /* 0x00000000000079c7 */ /* 0x004fe20008000000 */
[----:B------:R-:W-:Y:S05]  /*09c0*/  BRA `(.L_x_5) ;  /* 0x0000000000047947 */ /* 0x000fea0003800000 */
.L_x_4:
[----:B--2---:R-:W-:Y:S01]  /*09d0*/  NOP ;  /* 0x0000000000007918 */ /* 0x004fe20000000000 */
.L_x_5:
[----:B------:R-:W-:Y:S01]  /*09e0*/  ULDC UR4, c[0x0][0x65c] ;  /* 0x0001970000047ab9 */ /* 0x000fe20000000800 */
[----:B------:R-:W-:Y:S01]  /*09f0*/  UMOV UR5, URZ ;  /* 0x0000003f00057c82 */ /* 0x000fe20008000000 */
[----:B------:R-:W-:-:S03]  /*0a00*/  UISETP.NE.AND UP0, UPT, UR4, 0x1, UPT ;  /* 0x000000010400788c */ /* 0x000fc6000bf05270 */
[----:B------:R-:W-:Y:S01]  /*0a10*/  UMOV UR4, UR13 ;  /* 0x0000000d00047c82 */ /* 0x000fe20008000000 */
[----:B------:R-:W-:Y:S02]  /*0a20*/  UP2UR UR39, UPR, URZ, 0x1 ;  /* 0x000000013f277883 */ /* 0x000fe40008000000 */
[----:B------:R-:W-:Y:S02]  /*0a30*/  PLOP3.LUT P0, PT, PT, PT, UP0, 0x80, 0x0 ;  /* 0x000000000000781c */ /* 0x000fe40003f0f008 */
[----:B------:R-:W-:Y:S02]  /*0a40*/  PLOP3.LUT P3, PT, PT, PT, UP0, 0x80, 0x0 ;  /* 0x000000000000781c */ /* 0x000fe40003f6f008 */
[----:B------:R-:W-:Y:S01]  /*0a50*/  PLOP3.LUT P5, PT, PT, PT, UP0, 0x80, 0x0 ;  /* 0x000000000000781c */ /* 0x000fe20003faf008 */
[----:B------:R-:W-:Y:S01]  /*0a60*/  @UP0 ULDC UR14, c[0x0][0x10] ;  /* 0x00000400000e0ab9 */ /* 0x000fe20000000800 */
[----:B------:R-:W-:Y:S01]  /*0a70*/  @UP0 UMOV UR6, UR10 ;  /* 0x0000000a00060c82 */ /* 0x000fe20008000000 */
[----:B------:R-:W-:Y:S01]  /*0a80*/  @UP0 UMOV UR7, URZ ;  /* 0x0000003f00070c82 */ /* 0x000fe20008000000 */
[----:B------:R-:W-:Y:S01]  /*0a90*/  PLOP3.LUT P4, PT, PT, PT, UP0, 0x80, 0x0 ;  /* 0x000000000000781c */ /* 0x000fe20003f8f008 */
[----:B------:R-:W-:-:S03]  /*0aa0*/  @UP0 UIMAD.WIDE.U32 UR14, UR13, UR14, UR6 ;  /* 0x0000000e0d0e02a5 */ /* 0x000fc6000f8e0006 */
[----:B------:R-:W-:Y:S01]  /*0ab0*/  @!UP0 ULDC UR7, c[0x0][0xc] ;  /* 0x0000030000078ab9 */ /* 0x000fe20000000800 */
[----:B------:R-:W-:Y:S01]  /*0ac0*/  @UP0 UMOV UR6, URZ ;  /* 0x0000003f00060c82 */ /* 0x000fe20008000000 */
[----:B------:R-:W-:Y:S01]  /*0ad0*/  @!UP0 UIMAD.WIDE.U32 UR4, UR10, UR7, UR4 ;  /* 0x000000070a0482a5 */ /* 0x000fe2000f8e0004 */
[----:B------:R-:W-:Y:S01]  /*0ae0*/  IMAD.U32 R2, RZ, RZ, UR14 ;  /* 0x0000000eff027e24 */ /* 0x000fe2000f8e00ff */
[----:B------:R-:W-:Y:S02]  /*0af0*/  @UP0 UIADD3 UR6, UR15, UR6, URZ ;  /* 0x000000060f060290 */ /* 0x000fe4000fffe03f */
[----:B------:R-:W-:Y:S02]  /*0b00*/  IMAD.U32 R3, RZ, RZ, UR15 ;  /* 0x0000000fff037e24 */ /* 0x000fe4000f8e00ff */
[----:B------:R-:W-:Y:S02]  /*0b10*/  @P0 IMAD.MOV.U32 R7, RZ, RZ, R2 ;  /* 0x000000ffff070224 */ /* 0x000fe400078e0002 */
[----:B------:R-:W-:-:S02]  /*0b20*/  IMAD.U32 R5, RZ, RZ, UR5 ;  /* 0x00000005ff057e24 */ /* 0x000fc4000f8e00ff */
[----:B------:R-:W-:Y:S02]  /*0b30*/  IMAD.U32 R2, RZ, RZ, UR4 ;  /* 0x00000004ff027e24 */ /* 0x000fe4000f8e00ff */
[----:B------:R-:W-:Y:S02]  /*0b40*/  @P3 IMAD.U32 R6, RZ, RZ, UR6 ;  /* 0x00000006ff063e24 */ /* 0x000fe4000f8e00ff */
[----:B------:R-:W-:Y:S02]  /*0b50*/  @!P5 IMAD.MOV.U32 R6, RZ, RZ, R5 ;  /* 0x000000ffff06d224 */ /* 0x000fe400078e0005 */
[----:B------:R-:W-:Y:S02]  /*0b60*/  @!P4 IMAD.MOV.U32 R7, RZ, RZ, R2 ;  /* 0x000000ffff07c224 */ /* 0x000fe400078e0002 */
[----:B------:R-:W-:Y:S01]  /*0b70*/  IMAD.U32 R3, RZ, RZ, UR5 ;  /* 0x00000005ff037e24 */ /* 0x000fe2000f8e00ff */
[----:B------:R0:W-:Y:S01]  /*0b80*/  STL [R1+0x40], R6 ;  /* 0x0000400601007387 */ /* 0x0001e20000100800 */
[----:B------:R-:W-:-:S03]  /*0b90*/  IMAD.U32 R4, RZ, RZ, UR4 ;  /* 0x00000004ff047e24 */ /* 0x000fc6000f8e00ff */
[----:B------:R0:W-:Y:S01]  /*0ba0*/  STL [R1+0x44], R7 ;  /* 0x0000440701007387 */ /* 0x0001e20000100800 */
[----:B------:R-:W-:Y:S05]  /*0bb0*/  @!P2 BRA `(.L_x_6) ;  /* 0x00000000000ca947 */ /* 0x000fea0003800000 */
[----:B------:R-:W-:Y:S01]  /*0bc0*/  UCGABAR_WAIT ;  /* 0x0000000000007dc7 */ /* 0x000fe20008000000 */
[----:B------:R-:W-:Y:S01]  /*0bd0*/  CCTL.IVALL ;  /* 0x00000000ff00798f */ /* 0x000fe20002000000 */
[----:B------:R-:W-:Y:S05]  /*0be0*/  BRA `(.L_x_7) ;  /* 0x0000000000047947 */ /* 0x000fea0003800000 */
.L_x_6:
[----:B------:R-:W-:Y:S06]  /*0bf0*/  BAR.SYNC.DEFER_BLOCKING 0x0 ;  /* 0x0000000000007b1d */ /* 0x000fec0000010000 */
.L_x_7:
[----:B------:R-:W-:Y:S05]  /*0c00*/  @!P1 BRA `(.L_x_8) ;  /* 0x0000010400589947 */ /* 0x000fea0003800000 */
[----:B------:R-:W-:-:S06]  /*0c10*/  UISETP.GT.U32.AND UP0, UPT, UR16, 0x1, UPT ;  /* 0x000000011000788c */ /* 0x000fcc000bf04070 */
[----:B------:R-:W-:-:S13]  /*0c20*/  PLOP3.LUT P0, PT, PT, PT, UP0, 0x80, 0x0 ;  /* 0x000000000000781c */ /* 0x000fda0003f0f008 */
[----:B------:R-:W-:Y:S05]  /*0c30*/  @P0 EXIT ;  /* 0x000000000000094d */ /* 0x000fea0003800000 */
[----:B------:R-:W-:Y:S01]  /*0c40*/  ULDC.64 UR4, c[0x0][0x650] ;  /* 0x0001940000047ab9 */ /* 0x000fe20000000a00 */
[----:B------:R-:W-:Y:S01]  /*0c50*/  UMOV UR44, 0xffffffff ;  /* 0xffffffff002c7882 */ /* 0x000fe20000000000 */
[----:B------:R-:W-:Y:S01]  /*0c60*/  ISETP.GE.U32.AND P0, PT, R7, UR4, PT ;  /* 0x0000000407007c0c */ /* 0x000fe2000bf06070 */
[----:B------:R-:W-:Y:S01]  /*0c70*/  UMOV UR43, 0xffffffff ;  /* 0xffffffff002b7882 */ /* 0x000fe20000000000 */
[----:B------:R-:W-:Y:S01]  /*0c80*/  UMOV UR40, 0xffffffff ;  /* 0xffffffff00287882 */ /* 0x000fe20000000000 */
[----:B------:R-:W-:Y:S02]  /*0c90*/  PRMT R0, RZ, 0x7610, R0 ;  /* 0x00007610ff007816 */ /* 0x000fe40000000000 */
[----:B------:R-:W-:-:S13]  /*0ca0*/  ISETP.GE.U32.AND.EX P0, PT, R6, UR5, PT, P0 ;  /* 0x0000000506007c0c */ /* 0x000fda000bf06100 */
[----:B------:R-:W-:Y:S05]  /*0cb0*/  @P0 BRA `(.L_x_9) ;  /* 0x0000000400480947 */ /* 0x000fea0003800000 */
[----:B------:R-:W-:Y:S01]  /*0cc0*/  ULDC.64 UR16, c[0x0][0x628] ;  /* 0x00018a0000107ab9 */ /* 0x000fe20000000a00 */
[C---:B------:R-:W-:Y:S01]  /*0cd0*/  R2UR UR19, R7.reuse ;  /* 0x00000000071372ca */ /* 0x040fe200000e0000 */
[----:B------:R-:W-:Y:S01]  /*0ce0*/  ULDC UR18, c[0x0][0x630] ;  /* 0x00018c0000127ab9 */ /* 0x000fe20000000800 */
[----:B------:R-:W-:Y:S02]  /*0cf0*/  ISETP.NE.U32.AND P0, PT, RZ, UR16, PT ;  /* 0x00000010ff007c0c */ /* 0x000fe4000bf05070 */
[----:B------:R-:W-:Y:S02]  /*0d00*/  R2UR UR4, R7 ;  /* 0x00000000070472ca */ /* 0x000fe400000e0000 */
[----:B------:R-:W-:Y:S02]  /*0d10*/  ISETP.NE.AND.EX P0, PT, RZ, UR17, PT, P0 ;  /* 0x00000011ff007c0c */ /* 0x000fe4000bf05300 */
[----:B------:R-:W-:-:S11]  /*0d20*/  R2UR UR5, R6 ;  /* 0x00000000060572ca */ /* 0x000fd600000e0000 */
[----:B------:R-:W-:Y:S05]  /*0d30*/  @!P0 BRA `(.L_x_10) ;  /* 0x0000000000308947 */ /* 0x000fea0003800000 */
[----:B------:R-:W-:Y:S01]  /*0d40*/  R2UR UR4, R7 ;  /* 0x00000000070472ca */ /* 0x000fe200000e0000 */
[----:B------:R-:W-:Y:S01]  /*0d50*/  ULDC UR9, c[0x0][0x634] ;  /* 0x00018d0000097ab9 */ /* 0x000fe20000000800 */
[----:B------:R-:W-:-:S11]  /*0d60*/  R2UR UR13, R6 ;  /* 0x00000000060d72ca */ /* 0x000fd600000e0000 */
[----:B------:R-:W-:-:S04]  /*0d70*/  UIADD3 UR9, UP0, UR4, UR9, URZ ;  /* 0x0000000904097290 */ /* 0x000fc8000ff1e03f */
[----:B------:R-:W-:-:S04]  /*0d80*/  UIADD3.X UR13, URZ, UR13, URZ, UP0, !UPT ;  /* 0x0000000d3f0d7290 */ /* 0x000fc800087fe43f */
[----:B------:R-:W-:-:S04]  /*0d90*/  UIMAD.WIDE.U32 UR4, UR13, UR16, URZ ;  /* 0x000000100d0472a5 */ /* 0x000fc8000f8e003f */
[----:B------:R-:W-:Y:S02]  /*0da0*/  UIMAD.WIDE.U32 UR6, UP0, UR9, UR17, UR4 ;  /* 0x00000011090672a5 */ /* 0x000fe4000f800004 */
[----:B------:R-:W-:Y:S02]  /*0db0*/  UIMAD.WIDE.U32 UR4, UR9, UR16, URZ ;  /* 0x00000010090472a5 */ /* 0x000fe4000f8e003f */
[----:B------:R-:W-:Y:S02]  /*0dc0*/  UIADD3.X UR15, URZ, URZ, URZ, UP0, !UPT ;  /* 0x0000003f3f0f7290 */ /* 0x000fe400087fe43f */
[----:B------:R-:W-:Y:S01]  /*0dd0*/  UIADD3 URZ, UP0, UR5, UR6, URZ ;  /* 0x00000006053f7290 */ /* 0x000fe2000ff1e03f */
[----:B------:R-:W-:-:S03]  /*0de0*/  UMOV UR14, UR7 ;  /* 0x00000007000e7c82 */ /* 0x000fc60008000000 */
[----:B------:R-:W-:-:S12]  /*0df0*/  UIMAD.WIDE.U32.X UR4, UR13, UR17, UR14, UP0 ;  /* 0x000000110d0472a5 */ /* 0x000fd800080e040e */
.L_x_10:
[----:B------:R-:W-:Y:S01]  /*0e00*/  USHF.R.U64 UR40, UR4, UR18, UR5 ;  /* 0x0000001204287299 */ /* 0x000fe20008001205 */
[----:B------:R-:W-:Y:S01]  /*0e10*/  R2UR UR7, R6 ;  /* 0x00000000060772ca */ /* 0x000fe200000e0000 */
[----:B------:R-:W-:Y:S02]  /*0e20*/  USHF.R.U32.HI UR4, URZ, UR18, UR5 ;  /* 0x000000123f047299 */ /* 0x000fe40008011605 */
[----:B------:R-:W-:Y:S01]  /*0e30*/  UIADD3 UR5, UP0, URZ, -UR40, URZ ;  /* 0x800000283f057290 */ /* 0x000fe2000ff1e03f */
[----:B------:R-:W-:Y:S01]  /*0e40*/  ULDC.64 UR14, c[0x0][0x620] ;  /* 0x00018800000e7ab9 */ /* 0x000fe20000000a00 */
[----:B------:R-:W-:Y:S02]  /*0e50*/  UMOV UR6, UR19 ;  /* 0x0000001300067c82 */ /* 0x000fe40008000000 */
[----:B------:R-:W-:Y:S01]  /*0e60*/  UIADD3.X UR4, URZ, ~UR4, URZ, UP0, !UPT ;  /* 0x800000043f047290 */ /* 0x000fe200087fe43f */
[----:B------:R-:W-:Y:S01]  /*0e70*/  ULDC UR9, c[0x0][0x618] ;  /* 0x0001860000097ab9 */ /* 0x000fe20000000800 */
[----:B------:R-:W-:-:S02]  /*0e80*/  UIMAD UR12, UR11, UR12, UR10 ;  /* 0x0000000c0b0c72a4 */ /* 0x000fc4000f8e020a */
[----:B------:R-:W-:Y:S02]  /*0e90*/  UIMAD UR4, UR4, UR14, URZ ;  /* 0x0000000e040472a4 */ /* 0x000fe4000f8e023f */
[----:B------:R-:W-:Y:S02]  /*0ea0*/  UIMAD.WIDE.U32 UR6, UR5, UR14, UR6 ;  /* 0x0000000e050672a5 */ /* 0x000fe4000f8e0006 */
[----:B------:R-:W-:Y:S01]  /*0eb0*/  UIMAD UR4, UR5, UR15, UR4 ;  /* 0x0000000f050472a4 */ /* 0x000fe2000f8e0204 */
[----:B------:R-:W-:Y:S01]  /*0ec0*/  ULDC UR10, c[0x0][0x608] ;  /* 0x00018200000a7ab9 */ /* 0x000fe20000000800 */
[----:B------:R-:W-:Y:S02]  /*0ed0*/  ULDC UR18, c[0x0][0x658] ;  /* 0x0001960000127ab9 */ /* 0x000fe40000000800 */
[----:B------:R-:W-:Y:S01]  /*0ee0*/  UIADD3 UR7, UR7, UR4, URZ ;  /* 0x0000000407077290 */ /* 0x000fe2000fffe03f */
[----:B------:R-:W-:Y:S02]  /*0ef0*/  UMOV UR11, 0xffffffff ;  /* 0xffffffff000b7882 */ /* 0x000fe40000000000 */
[----:B------:R-:W-:Y:S01]  /*0f00*/  ULDC.64 UR4, c[0x0][0x640] ;  /* 0x0001900000047ab9 */ /* 0x000fe20000000a00 */
[----:B------:R-:W-:Y:S01]  /*0f10*/  USHF.R.U64 UR16, UR6, UR9, UR7 ;  /* 0x0000000906107299 */ /* 0x000fe20008001207 */
[----:B------:R-:W-:Y:S01]  /*0f20*/  ISETP.NE.U32.AND P0, PT, RZ, UR4, PT ;  /* 0x00000004ff007c0c */ /* 0x000fe2000bf05070 */
[----:B------:R-:W-:-:S02]  /*0f30*/  USHF.R.U32.HI UR7, URZ, UR9, UR7 ;  /* 0x000000093f077299 */ /* 0x000fc40008011607 */
[----:B------:R-:W-:Y:S01]  /*0f40*/  USHF.L.U32 UR6, UR11, UR18, URZ ;  /* 0x000000120b067299 */ /* 0x000fe2000800063f */
[----:B------:R-:W-:Y:S01]  /*0f50*/  ISETP.NE.AND.EX P0, PT, RZ, UR5, PT, P0 ;  /* 0x00000005ff007c0c */ /* 0x000fe2000bf05300 */
[----:B------:R-:W-:Y:S02]  /*0f60*/  USHF.R.U64 UR22, UR16, UR10, UR7 ;  /* 0x0000000a10167299 */ /* 0x000fe40008001207 */
[----:B------:R-:W-:Y:S02]  /*0f70*/  USHF.R.U32.HI UR7, URZ, UR10, UR7 ;  /* 0x0000000a3f077299 */ /* 0x000fe40008011607 */
[----:B------:R-:W-:Y:S02]  /*0f80*/  UISETP.NE.AND UP1, UPT, UR39, URZ, UPT ;  /* 0x0000003f2700728c */ /* 0x000fe4000bf25270 */
[----:B------:R-:W-:Y:S01]  /*0f90*/  USHF.R.U64 UR23, UR22, UR18, UR7 ;  /* 0x0000001216177299 */ /* 0x000fe20008001207 */
[----:B------:R-:W-:Y:S01]  /*0fa0*/  ULDC UR17, c[0x0][0x600] ;  /* 0x0001800000117ab9 */ /* 0x000fe20000000800 */
[----:B------:R-:W-:-:S02]  /*0fb0*/  ULOP3.LUT UR13, URZ, UR6, URZ, 0x33, !UPT ;  /* 0x000000063f0d7292 */ /* 0x000fc4000f8e333f */
[----:B------:R-:W-:Y:S02]  /*0fc0*/  UIADD3 UR15, UR17, -0x1, URZ ;  /* 0xffffffff110f7890 */ /* 0x000fe4000fffe03f */
[----:B------:R-:W-:Y:S02]  /*0fd0*/  USEL UR12, UR8, UR12, !UP1 ;  /* 0x0000000c080c7287 */ /* 0x000fe4000c800000 */
[----:B------:R-:W-:Y:S01]  /*0fe0*/  USHF.R.U32.HI UR7, URZ, UR18, UR7 ;  /* 0x000000123f077299 */ /* 0x000fe20008011607 */
[----:B------:R-:W-:Y:S01]  /*0ff0*/  ULDC UR19, c[0x0][0x648] ;  /* 0x0001920000137ab9 */ /* 0x000fe20000000800 */
[----:B------:R-:W-:Y:S01]  /*1000*/  ULDC UR20, c[0x0][0x638] ;  /* 0x00018e0000147ab9 */ /* 0x000fe20000000800 */
[----:B------:R-:W-:Y:S01]  /*1010*/  UMOV UR21, 0x1 ;  /* 0x0000000100157882 */ /* 0x000fe20000000000 */
[----:B------:R-:W-:Y:S01]  /*1020*/  UMOV UR6, UR23 ;  /* 0x0000001700067c82 */ /* 0x000fe20008000000 */
[----:B------:R-:W-:Y:S07]  /*1030*/  @!P0 BRA `(.L_x_11) ;  /* 0x0000000000308947 */ /* 0x000fee0003800000 */
[----:B------:R-:W-:Y:S02]  /*1040*/  ULDC UR10, c[0x0][0x64c] ;  /* 0x00019300000a7ab9 */ /* 0x000fe40000000800 */
        /* <DEDUP_REMOVED lines=8> */
[----:B------:R-:W-:-:S07]  /*10d0*/  UIMAD.WIDE.U32.X UR4, UR14, UR5, UR10, UP0 ;  /* 0x000000050e0472a5 */ /* 0x000fce00080e040a */
[----:B------:R-:W-:Y:S01]  /*10e0*/  UMOV UR6, UR4 ;  /* 0x0000000400067c82 */ /* 0x000fe20008000000 */
[----:B------:R-:W-:-:S05]  /*10f0*/  UMOV UR7, UR5 ;  /* 0x0000000500077c82 */ /* 0x000fca0008000000 */
.L_x_11:
[----:B------:R-:W-:Y:S01]  /*1100*/  USHF.R.U64 UR5, UR6, UR19, UR7 ;  /* 0x0000001306057299 */ /* 0x000fe20008001207 */
[----:B------:R-:W-:Y:S01]  /*1110*/  IMAD.MOV.U32 R0, RZ, RZ, 0x1 ;  /* 0x00000001ff007424 */ /* 0x000fe200078e00ff */
[----:B------:R-:W-:Y:S02]  /*1120*/  USHF.L.U32 UR4, UR21, UR18, URZ ;  /* 0x0000001215047299 */ /* 0x000fe4000800063f */
[----:B------:R-:W-:Y:S02]  /*1130*/  ULOP3.LUT UR13, UR22, UR13, URZ, 0xc0, !UPT ;  /* 0x0000000d160d7292 */ /* 0x000fe4000f8ec03f */
[----:B------:R-:W-:Y:S02]  /*1140*/  UIADD3 UR6, -UR5, URZ, URZ ;  /* 0x0000003f05067290 */ /* 0x000fe4000fffe13f */
[----:B------:R-:W-:Y:S02]  /*1150*/  UIMAD UR13, UR4, UR5, UR13 ;  /* 0x00000005040d72a4 */ /* 0x000fe4000f8e020d */
[----:B------:R-:W-:-:S02]  /*1160*/  ULOP3.LUT UR15, UR16, UR15, URZ, 0xc0, !UPT ;  /* 0x0000000f100f7292 */ /* 0x000fc4000f8ec03f */
[----:B------:R-:W-:Y:S01]  /*1170*/  UIMAD UR4, UR6, UR20, UR23 ;  /* 0x00000014060472a4 */ /* 0x000fe2000f8e0217 */
[----:B------:R-:W-:Y:S01]  /*1180*/  ULDC UR5, c[0x0][0x610] ;  /* 0x0001840000057ab9 */ /* 0x000fe20000000800 */
[----:B------:R-:W-:Y:S02]  /*1190*/  UISETP.NE.AND UP0, UPT, UR39, URZ, UPT ;  /* 0x0000003f2700728c */ /* 0x000fe4000bf05270 */
[----:B------:R-:W-:Y:S02]  /*11a0*/  UIMAD UR12, UR13, UR5, UR12 ;  /* 0x000000050d0c72a4 */ /* 0x000fe4000f8e020c */
[----:B------:R-:W-:-:S04]  /*11b0*/  UIMAD UR4, UR4, UR17, UR15 ;  /* 0x00000011040472a4 */ /* 0x000fc8000f8e020f */
[----:B------:R-:W-:Y:S02]  /*11c0*/  USEL UR43, UR4, UR12, !UP0 ;  /* 0x0000000c042b7287 */ /* 0x000fe4000c000000 */
[----:B------:R-:W-:-:S12]  /*11d0*/  USEL UR44, UR12, UR4, !UP0 ;  /* 0x000000040c2c7287 */ /* 0x000fd8000c000000 */
.L_x_9:
[----:B------:R-:W-:-:S08]  /*11e0*/  NOP ;  /* 0x0000000000007918 */ /* 0x000fd00000000000 */
[----:B------:R-:W1:Y:S02]  /*11f0*/  USETMAXREG.TRY_ALLOC.CTAPOOL UP0, 0xf0 ;  /* 0x000000f0000079c8 */ /* 0x000e640008000600 */
[----:B-1----:R-:W-:-:S13]  /*1200*/  PLOP3.LUT P0, PT, PT, PT, UP0, 0x80, 0x0 ;  /* 0x000000000000781c */ /* 0x002fda0003f0f008 */
[----:B------:R-:W-:Y:S05]  /*1210*/  @!P0 BRA `(.L_x_9) ;  /* 0xfffffffc00f08947 */ /* 0x000fea000383ffff */
[----:B------:R-:W-:Y:S01]  /*1220*/  ULDC.64 UR4, c[0x0][0x598] ;  /* 0x0001660000047ab9 */ /* 0x000fe20000000a00 */
[----:B------:R-:W-:Y:S01]  /*1230*/  ULDC.64 UR46, c[0x0][0x208] ;  /* 0x00008200002e7ab9 */ /* 0x000fe20000000a00 */
[----:B------:R-:W-:-:S04]  /*1240*/  ISETP.NE.U32.AND P0, PT, RZ, UR4, PT ;  /* 0x00000004ff007c0c */ /* 0x000fc8000bf05070 */
[----:B------:R-:W-:-:S13]  /*1250*/  ISETP.NE.AND.EX P0, PT, RZ, UR5, PT, P0 ;  /* 0x00000005ff007c0c */ /* 0x000fda000bf05300 */
[----:B------:R-:W-:Y:S05]  /*1260*/  @!P0 BRA `(.L_x_12) ;  /* 0x00000000001c8947 */ /* 0x000fea0003800000 */
[----:B------:R-:W1:Y:S02]  /*1270*/  LDC.64 R2, c[0x0][0x598] ;  /* 0x00016600ff027b82 */ /* 0x000e640000000a00 */
[----:B-1----:R-:W2:Y:S02]  /*1280*/  LDG.E.64 R2, desc[UR46][R2.64] ;  /* 0x0000002e02027981 */ /* 0x002ea4000c1e1b00 */
[----:B--2---:R-:W-:-:S04]  /*1290*/  ISETP.NE.U32.AND P0, PT, R2, RZ, PT ;  /* 0x000000ff0200720c */ /* 0x004fc80003f05070 */
[----:B------:R-:W-:-:S13]  /*12a0*/  ISETP.NE.AND.EX P0, PT, R3, RZ, PT, P0 ;  /* 0x000000ff0300720c */ /* 0x000fda0003f05300 */
[----:B------:R-:W-:Y:S05]  /*12b0*/  @!P0 BRA `(.L_x_12) ;  /* 0x0000000000088947 */ /* 0x000fea0003800000 */
[----:B------:R1:W5:Y:S01]  /*12c0*/  LD.E R2, desc[UR46][R2.64] ;  /* 0x0000002e02027980 */ /* 0x000362000c101900 */
[----:B------:R-:W-:Y:S05]  /*12d0*/  BRA `(.L_x_13) ;  /* 0x0000000000247947 */ /* 0x000fea0003800000 */
.L_x_12:
[----:B------:R-:W-:Y:S02]  /*12e0*/  ULDC.64 UR4, c[0x0][0x588] ;  /* 0x0001620000047ab9 */ /* 0x000fe40000000a00 */
[----:B------:R-:W-:-:S04]  /*12f0*/  ISETP.NE.U32.AND P0, PT, RZ, UR4, PT ;  /* 0x00000004ff007c0c */ /* 0x000fc8000bf05070 */
[----:B------:R-:W-:-:S13]  /*1300*/  ISETP.NE.AND.EX P0, PT, RZ, UR5, PT, P0 ;  /* 0x00000005ff007c0c */ /* 0x000fda000bf05300 */
[----:B------:R-:W-:Y:S05]  /*1310*/  @!P0 BRA `(.L_x_14) ;  /* 0x00000000000c8947 */ /* 0x000fea0003800000 */
[----:B------:R-:W1:Y:S02]  /*1320*/  LDC.64 R2, c[0x0][0x588] ;  /* 0x00016200ff027b82 */ /* 0x000e640000000a00 */
[----:B-1----:R2:W5:Y:S01]  /*1330*/  LDG.E R2, desc[UR46][R2.64] ;  /* 0x0000002e02027981 */ /* 0x002562000c1e1900 */
[----:B------:R-:W-:Y:S05]  /*1340*/  BRA `(.L_x_13) ;  /* 0x0000000000087947 */ /* 0x000fea0003800000 */
.L_x_14:
[----:B------:R-:W-:Y:S02]  /*1350*/  ULDC UR4, c[0x0][0x580] ;  /* 0x0001600000047ab9 */ /* 0x000fe40000000800 */
[----:B------:R-:W-:-:S07]  /*1360*/  IMAD.U32 R2, RZ, RZ, UR4 ;  /* 0x00000004ff027e24 */ /* 0x000fce000f8e00ff */
.L_x_13:
[----:B------:R-:W-:Y:S02]  /*1370*/  ULDC.64 UR4, c[0x0][0x5a0] ;  /* 0x0001680000047ab9 */ /* 0x000fe40000000a00 */
[----:B------:R-:W-:-:S04]  /*1380*/  ISETP.NE.U32.AND P0, PT, RZ, UR4, PT ;  /* 0x00000004ff007c0c */ /* 0x000fc8000bf05070 */
[----:B------:R-:W-:-:S13]  /*1390*/  ISETP.NE.AND.EX P0, PT, RZ, UR5, PT, P0 ;  /* 0x00000005ff007c0c */ /* 0x000fda000bf05300 */
[----:B------:R-:W-:Y:S05]  /*13a0*/  @!P0 BRA `(.L_x_15) ;  /* 0x00000000001c8947 */ /* 0x000fea0003800000 */
[----:B------:R-:W3:Y:S02]  /*13b0*/  LDC.64 R4, c[0x0][0x5a0] ;  /* 0x00016800ff047b82 */ /* 0x000ee40000000a00 */
[----:B---3--:R-:W3:Y:S02]  /*13c0*/  LDG.E.64 R4, desc[UR46][R4.64] ;  /* 0x0000002e04047981 */ /* 0x008ee4000c1e1b00 */
[----:B---3--:R-:W-:-:S04]  /*13d0*/  ISETP.NE.U32.AND P0, PT, R4, RZ, PT ;  /* 0x000000ff0400720c */ /* 0x008fc80003f05070 */
[----:B------:R-:W-:-:S13]  /*13e0*/  ISETP.NE.AND.EX P0, PT, R5, RZ, PT, P0 ;  /* 0x000000ff0500720c */ /* 0x000fda0003f05300 */
[----:B------:R-:W-:Y:S05]  /*13f0*/  @!P0 BRA `(.L_x_15) ;  /* 0x0000000000088947 */ /* 0x000fea0003800000 */
[----:B------:R3:W5:Y:S01]  /*1400*/  LD.E R16, desc[UR46][R4.64] ;  /* 0x0000002e04107980 */ /* 0x000762000c101900 */
[----:B------:R-:W-:Y:S05]  /*1410*/  BRA `(.L_x_16) ;  /* 0x0000000000247947 */ /* 0x000fea0003800000 */
.L_x_15:
[----:B------:R-:W-:Y:S02]  /*1420*/  ULDC.64 UR4, c[0x0][0x590] ;  /* 0x0001640000047ab9 */ /* 0x000fe40000000a00 */
[----:B------:R-:W-:-:S04]  /*1430*/  ISETP.NE.U32.AND P0, PT, RZ, UR4, PT ;  /* 0x00000004ff007c0c */ /* 0x000fc8000bf05070 */
[----:B------:R-:W-:-:S13]  /*1440*/  ISETP.NE.AND.EX P0, PT, RZ, UR5, PT, P0 ;  /* 0x00000005ff007c0c */ /* 0x000fda000bf05300 */
[----:B------:R-:W-:Y:S05]  /*1450*/  @!P0 BRA `(.L_x_17) ;  /* 0x00000000000c8947 */ /* 0x000fea0003800000 */
[----:B------:R-:W3:Y:S02]  /*1460*/  LDC.64 R16, c[0x0][0x590] ;  /* 0x00016400ff107b82 */ /* 0x000ee40000000a00 */
[----:B---3--:R4:W5:Y:S01]  /*1470*/  LDG.E R16, desc[UR46][R16.64] ;  /* 0x0000002e10107981 */ /* 0x008962000c1e1900 */
[----:B------:R-:W-:Y:S05]  /*1480*/  BRA `(.L_x_16) ;  /* 0x0000000000087947 */ /* 0x000fea0003800000 */
.L_x_17:
[----:B------:R-:W-:Y:S02]  /*1490*/  ULDC UR4, c[0x0][0x584] ;  /* 0x0001610000047ab9 */ /* 0x000fe40000000800 */
[----:B------:R-:W-:-:S07]  /*14a0*/  IMAD.U32 R16, RZ, RZ, UR4 ;  /* 0x00000004ff107e24 */ /* 0x000fce000f8e00ff */
.L_x_16:
[----:B------:R-:W-:-:S13]  /*14b0*/  LOP3.LUT P0, RZ, R0, 0xff, RZ, 0xc0, !PT ;  /* 0x000000ff00ff7812 */ /* 0x000fda000780c0ff */
[----:B------:R-:W-:Y:S05]  /*14c0*/  @!P0 EXIT ;  /* 0x000000000000894d */ /* 0x000fea0003800000 */
[----:B------:R-:W-:Y:S01]  /*14d0*/  ULDC UR4, c[0x0][0x28c] ;  /* 0x0000a30000047ab9 */ /* 0x000fe20000000800 */
[----:B------:R-:W-:Y:S01]  /*14e0*/  UMOV UR36, URZ ;  /* 0x0000003f00247c82 */ /* 0x000fe20008000000 */
[----:B------:R-:W-:Y:S01]  /*14f0*/  UIADD3 UR4, UR4, 0xf, URZ ;  /* 0x0000000f04047890 */ /* 0x000fe2000fffe03f */
[----:B------:R-:W-:-:S03]  /*1500*/  UMOV UR37, URZ ;  /* 0x0000003f00257c82 */ /* 0x000fc60008000000 */
[----:B------:R-:W-:-:S04]  /*1510*/  USHF.R.S32.HI UR5, URZ, 0x1f, UR4 ;  /* 0x0000001f3f057899 */ /* 0x000fc80008011404 */
[----:B------:R-:W-:-:S04]  /*1520*/  ULEA.HI UR5, UR5, UR4, URZ, 0x4 ;  /* 0x0000000405057291 */ /* 0x000fc8000f8f203f */
[----:B------:R-:W-:-:S12]  /*1530*/  USHF.R.S32.HI UR41, URZ, 0x4, UR5 ;  /* 0x000000043f297899 */ /* 0x000fd80008011405 */
.L_x_481:
[----:B------:R-:W0:Y:S01]  /*1540*/  S2R R0, SR_TID.X ;  /* 0x0000000000007919 */ /* 0x000e220000002100 */
[----:B-1----:R-:W1:Y:S01]  /*1550*/  S2UR UR6, SR_CgaCtaId ;  /* 0x00000000000679c3 */ /* 0x002e620000008800 */
[----:B------:R-:W-:Y:S02]  /*1560*/  UMOV UR42, 0x400 ;  /* 0x00000400002a7882 */ /* 0x000fe40000000000 */
[----:B-1----:R-:W-:Y:S01]  /*1570*/  ULEA UR42, UR6, UR42, 0x18 ;  /* 0x0000002a062a7291 */ /* 0x002fe2000f8ec03f */
[----:B0-----:R-:W-:-:S04]  /*1580*/  LOP3.LUT R0, R0, 0x80, RZ, 0xc0, !PT ;  /* 0x0000008000007812 */ /* 0x001fc800078ec0ff */
[----:B------:R-:W-:-:S06]  /*1590*/  SHF.R.U32.HI R0, RZ, 0x7, R0 ;  /* 0x00000007ff007819 */ /* 0x000fcc0000011600 */
[----:B------:R-:W0:Y:S02]  /*15a0*/  SHFL.IDX PT, R0, R0, RZ, 0x1f ;  /* 0x00001fff00007589 */ /* 0x000e2400000e0000 */
[----:B0-----:R-:W-:-:S13]  /*15b0*/  R2UR UR4, R0 ;  /* 0x00000000000472ca */ /* 0x001fda00000e0000 */
[----:B------:R-:W-:-:S04]  /*15c0*/  ULEA.HI UR5, UR4, UR4, URZ, 0x1 ;  /* 0x0000000404057291 */ /* 0x000fc8000f8f083f */
[----:B------:R-:W-:-:S04]  /*15d0*/  ULOP3.LUT UR5, UR5, 0x1ffffe, URZ, 0xc0, !UPT ;  /* 0x001ffffe05057892 */ /* 0x000fc8000f8ec03f */
[----:B------:R-:W-:-:S03]  /*15e0*/  UIADD3 UR5, UR4, -UR5, URZ ;  /* 0x8000000504057290 */ /* 0x000fc6000fffe03f */
[----:B------:R-:W-:Y:S01]  /*15f0*/  ULDC UR4, c[0x0][0x28c] ;  /* 0x0000a30000047ab9 */ /* 0x000fe20000000800 */
[----:B------:R-:W-:Y:S01]  /*1600*/  ULEA UR5, UR5, UR42, 0xb ;  /* 0x0000002a05057291 */ /* 0x000fe2000f8e583f */
[----:B------:R-:W-:-:S03]  /*1610*/  ISETP.LT.AND P0, PT, RZ, UR4, PT ;  /* 0x00000004ff007c0c */ /* 0x000fc6000bf01270 */
[----:B------:R-:W-:-:S04]  /*1620*/  UIADD3 UR5, UR5, 0x200, URZ ;  /* 0x0000020005057890 */ /* 0x000fc8000fffe03f */
[----:B------:R-:W-:-:S04]  /*1630*/  USHF.R.U32.HI UR5, URZ, 0x4, UR5 ;  /* 0x000000043f057899 */ /* 0x000fc80008011605 */
[----:B------:R-:W-:Y:S02]  /*1640*/  ULOP3.LUT UR45, UR5, 0x3fff, URZ, 0xc0, !UPT ;  /* 0x00003fff052d7892 */ /* 0x000fe4000f8ec03f */
[----:B---345:R-:W-:Y:S10]  /*1650*/  @P0 BRA `(.L_x_18) ;  /* 0x0000000000400947 */ /* 0x038ff40003800000 */
[----:B------:R-:W-:Y:S01]  /*1660*/  MOV R0, 0x0 ;  /* 0x0000000000007802 */ /* 0x000fe20000000f00 */
[----:B------:R-:W-:Y:S01]  /*1670*/  ULDC.64 UR4, c[0x4][0x68] ;  /* 0x01001a0000047ab9 */ /* 0x000fe20000000a00 */
[----:B------:R-:W-:Y:S01]  /*1680*/  ULDC.64 UR6, c[0x4][0x8] ;  /* 0x0100020000067ab9 */ /* 0x000fe20000000a00 */
[----:B---3--:R-:W-:Y:S01]  /*1690*/  IMAD.U32 R4, RZ, RZ, UR4 ;  /* 0x00000004ff047e24 */ /* 0x008fe2000f8e00ff */
[----:B------:R0:W1:Y:S01]  /*16a0*/  LDC.64 R14, c[0x4][R0] ;  /* 0x01000000000e7b82 */ /* 0x0000620000000a00 */
[----:B------:R-:W-:Y:S01]  /*16b0*/  IMAD.U32 R5, RZ, RZ, UR5 ;  /* 0x00000005ff057e24 */ /* 0x000fe2000f8e00ff */
[----:B------:R-:W-:Y:S01]  /*16c0*/  ULDC.64 UR4, c[0x4][0x70] ;  /* 0x01001c0000047ab9 */ /* 0x000fe20000000a00 */
[----:B------:R-:W-:Y:S02]  /*16d0*/  IMAD.U32 R10, RZ, RZ, UR6 ;  /* 0x00000006ff0a7e24 */ /* 0x000fe4000f8e00ff */
[----:B------:R-:W-:Y:S02]  /*16e0*/  IMAD.U32 R6, RZ, RZ, UR4 ;  /* 0x00000004ff067e24 */ /* 0x000fe4000f8e00ff */
[----:B------:R-:W-:-:S02]  /*16f0*/  IMAD.U32 R7, RZ, RZ, UR5 ;  /* 0x00000005ff077e24 */ /* 0x000fc4000f8e00ff */
[----:B------:R-:W-:Y:S02]  /*1700*/  IMAD.U32 R11, RZ, RZ, UR7 ;  /* 0x00000007ff0b7e24 */ /* 0x000fe4000f8e00ff */
[----:B------:R-:W-:Y:S02]  /*1710*/  IMAD.MOV.U32 R8, RZ, RZ, 0x1e1 ;  /* 0x000001e1ff087424 */ /* 0x000fe400078e00ff */
[----:B------:R-:W-:Y:S02]  /*1720*/  IMAD.MOV.U32 R12, RZ, RZ, 0x1 ;  /* 0x00000001ff0c7424 */ /* 0x000fe400078e00ff */
[----:B0-----:R-:W-:-:S07]  /*1730*/  IMAD.MOV.U32 R13, RZ, RZ, RZ ;  /* 0x000000ffff0d7224 */ /* 0x001fce00078e00ff */
[----:B------:R-:W-:-:S07]  /*1740*/  LEPC R20, `(.L_x_18) ;  /* 0x000000001014794e */ /* 0x000fce0000000000 */
[----:B-12-45:R-:W-:Y:S05]  /*1750*/  CALL.ABS.NOINC R14 ;  /* 0x000000000e007343 */ /* 0x036fea0003c00000 */
.L_x_18:
[----:B------:R-:W-:-:S06]  /*1760*/  ULOP3.LUT UR4, UR38, 0x1, URZ, 0xfc, !UPT ;  /* 0x0000000126047892 */ /* 0x000fcc000f8efc3f */
[----:B------:R-:W-:-:S05]  /*1770*/  IMAD.U32 R0, RZ, RZ, UR4 ;  /* 0x00000004ff007e24 */ /* 0x000fca000f8e00ff */
[----:B------:R-:W-:-:S13]  /*1780*/  ISETP.NE.AND P0, PT, R0, 0x3, PT ;  /* 0x000000030000780c */ /* 0x000fda0003f05270 */
[----:B------:R-:W-:Y:S05]  /*1790*/  @!P0 BRA `(.L_x_19) ;  /* 0x0000000000048947 */ /* 0x000fea0003800000 */
[----:B------:R-:W-:Y:S01]  /*17a0*/  BPT.TRAP 0x1 ;  /* 0x000000040000795c */ /* 0x000fe20000300000 */
.L_x_19:
[----:B--2---:R-:W-:Y:S02]  /*17b0*/  IMAD.U32 R3, RZ, RZ, UR37 ;  /* 0x00000025ff037e24 */ /* 0x004fe4000f8e00ff */
[----:B------:R-:W-:-:S03]  /*17c0*/  IMAD.U32 R0, RZ, RZ, UR36 ;  /* 0x00000024ff007e24 */ /* 0x000fc6000f8e00ff */
[----:B------:R-:W-:Y:S02]  /*17d0*/  LEA R3, R3, UR42, 0x3 ;  /* 0x0000002a03037c11 */ /* 0x000fe4000f8e18ff */
[----:B------:R-:W-:-:S04]  /*17e0*/  SHF.L.U32 R0, R0, 0x1f, RZ ;  /* 0x0000001f00007819 */ /* 0x000fc800000006ff */
[----:B------:R0:W1:Y:S01]  /*17f0*/  SYNCS.PHASECHK.TRANS64.TRYWAIT P1, [R3+URZ], R0 ;  /* 0x00000000030075a7 */ /* 0x000062000802017f */
[----:B------:R-:W-:Y:S05]  /*1800*/  @!P0 BRA `(.L_x_20) ;  /* 0x0000000000048947 */ /* 0x000fea0003800000 */
[----:B------:R-:W-:Y:S01]  /*1810*/  BPT.TRAP 0x1 ;  /* 0x000000040000795c */ /* 0x000fe20000300000 */
.L_x_20:
[----:B-1----:R-:W-:Y:S05]  /*1820*/  @P1 BRA `(.L_x_21) ;  /* 0x0000000000081947 */ /* 0x002fea0003800000 */
[----:B------:R-:W1:Y:S02]  /*1830*/  SYNCS.PHASECHK.TRANS64.TRYWAIT P1, [R3+URZ], R0 ;  /* 0x00000000030075a7 */ /* 0x000e64000802017f */
[----:B-1----:R-:W-:Y:S05]  /*1840*/  @!P1 BRA `(.L_x_22) ;  /* 0x0000011400a09947 */ /* 0x002fea0003800000 */
.L_x_21:
[----:B------:R-:W-:-:S04]  /*1850*/  UISETP.LT.AND UP0, UPT, UR41, 0x1, UPT ;  /* 0x000000012900788c */ /* 0x000fc8000bf01270 */
[----:B------:R-:W-:-:S06]  /*1860*/  USEL UR4, UR41, 0x1, UP0 ;  /* 0x0000000129047887 */ /* 0x000fcc0008000000 */
[----:B01----:R-:W-:Y:S01]  /*1870*/  IMAD.U32 R0, RZ, RZ, UR4 ;  /* 0x00000004ff007e24 */ /* 0x003fe2000f8e00ff */
[----:B------:R-:W-:Y:S05]  /*1880*/  WARPSYNC.ALL ;  /* 0x0000000000007948 */ /* 0x000fea0003800000 */
[----:B------:R-:W-:-:S04]  /*1890*/  IADD3 R0, -R0, UR41, RZ ;  /* 0x0000002900007c10 */ /* 0x000fc8000fffe1ff */
[----:B------:R-:W-:Y:S01]  /*18a0*/  ISETP.GE.AND P1, PT, R0, 0x1, PT ;  /* 0x000000010000780c */ /* 0x000fe20003f26270 */
[----:B------:R-:W-:Y:S01]  /*18b0*/  UIADD3 UR4, UR42, 0x1e200, URZ ;  /* 0x0001e2002a047890 */ /* 0x000fe2000fffe03f */
[----:B------:R-:W-:Y:S01]  /*18c0*/  WARPGROUP.ARRIVE ;  /* 0x00000000000079c5 */ /* 0x000fe20000000000 */
[----:B------:R-:W-:Y:S02]  /*18d0*/  ULOP3.LUT UR32, UR45, 0x10000, URZ, 0xfc, !UPT ;  /* 0x000100002d207892 */ /* 0x000fe4000f8efc3f */
[----:B------:R-:W-:Y:S02]  /*18e0*/  USHF.R.U32.HI UR4, URZ, 0x4, UR4 ;  /* 0x000000043f047899 */ /* 0x000fe40008011604 */
[----:B------:R-:W-:Y:S02]  /*18f0*/  ULEA UR24, UR37, UR32, 0x9 ;  /* 0x0000002025187291 */ /* 0x000fe4000f8e483f */
[----:B------:R-:W-:Y:S01]  /*1900*/  ULOP3.LUT UR4, UR4, 0x3fff, URZ, 0xc0, !UPT ;  /* 0x00003fff04047892 */ /* 0x000fe2000f8ec03f */
[----:B------:R-:W-:Y:S01]  /*1910*/  UMOV UR5, 0xc0000010 ;  /* 0xc000001000057882 */ /* 0x000fe20000000000 */
[----:B------:R-:W-:-:S02]  /*1920*/  UMOV UR7, 0xc0000010 ;  /* 0xc000001000077882 */ /* 0x000fc40000000000 */
[----:B------:R-:W-:Y:S01]  /*1930*/  ULOP3.LUT UR33, UR4, 0x10000, URZ, 0xfc, !UPT ;  /* 0x0001000004217892 */ /* 0x000fe2000f8efc3f */
[----:B------:R-:W-:Y:S02]  /*1940*/  UMOV UR9, UR5 ;  /* 0x0000000500097c82 */ /* 0x000fe40008000000 */
[----:B------:R-:W-:Y:S01]  /*1950*/  UMOV UR4, UR24 ;  /* 0x0000001800047c82 */ /* 0x000fe20008000000 */
[----:B------:R-:W-:Y:S01]  /*1960*/  UIMAD UR6, UR37, 0x1c0, UR33 ;  /* 0x000001c0250678a4 */ /* 0x000fe2000f8e0221 */
[----:B------:R-:W-:Y:S01]  /*1970*/  UMOV UR8, UR4 ;  /* 0x0000000400087c82 */ /* 0x000fe20008000000 */
[----:B------:R-:W-:Y:S02]  /*1980*/  UMOV UR11, 0xc0000010 ;  /* 0xc0000010000b7882 */ /* 0x000fe40000000000 */
[----:B------:R-:W-:Y:S02]  /*1990*/  UIADD3 UR10, UR6, 0x40, URZ ;  /* 0x00000040060a7890 */ /* 0x000fe4000fffe03f */
[----:B------:R-:W-:Y:S01]  /*19a0*/  UIADD3 UR14, UR6, 0x80, URZ ;  /* 0x00000080060e7890 */ /* 0x000fe2000fffe03f */
[----:B------:R-:W-:-:S02]  /*19b0*/  UMOV UR12, UR4 ;  /* 0x00000004000c7c82 */ /* 0x000fc40008000000 */
[----:B------:R-:W-:Y:S01]  /*19c0*/  HGMMA.64x32x16.F32 R24, gdesc[UR4], RZ, !UPT, gsb0 ;  /* 0x00600000041879f0 */ /* 0x000fe2000c0008ff */
[----:B------:R-:W-:Y:S01]  /*19d0*/  UMOV UR13, UR5 ;  /* 0x00000005000d7c82 */ /* 0x000fe20008000000 */
[----:B------:R-:W-:Y:S01]  /*19e0*/  UMOV UR15, 0xc0000010 ;  /* 0xc0000010000f7882 */ /* 0x000fe20000000000 */
[----:B------:R-:W-:Y:S01]  /*19f0*/  UIADD3 UR18, UR6, 0xc0, URZ ;  /* 0x000000c006127890 */ /* 0x000fe2000fffe03f */
[----:B------:R-:W-:Y:S01]  /*1a00*/  UMOV UR16, UR4 ;  /* 0x0000000400107c82 */ /* 0x000fe20008000000 */
        /* <DEDUP_REMOVED lines=8> */
[----:B------:R-:W-:Y:S01]  /*1a90*/  UMOV UR27, 0xc0000010 ;  /* 0xc0000010001b7882 */ /* 0x000fe20000000000 */
[----:B------:R-:W-:Y:S01]  /*1aa0*/  UIADD3 UR30, UR6, 0x180, URZ ;  /* 0x00000180061e7890 */ /* 0x000fe2000fffe03f */
[----:B------:R-:W-:Y:S01]  /*1ab0*/  UMOV UR28, UR4 ;  /* 0x00000004001c7c82 */ /* 0x000fe20008000000 */
[----:B------:R-:W-:Y:S01]  /*1ac0*/  UMOV UR29, UR5 ;  /* 0x00000005001d7c82 */ /* 0x000fe20008000000 */
[----:B------:R-:W-:Y:S01]  /*1ad0*/  UMOV UR31, 0xc0000010 ;  /* 0xc0000010001f7882 */ /* 0x000fe20000000000 */
[----:B------:R-:W-:-:S02]  /*1ae0*/  WARPGROUP.DEPBAR.LE gsb0, 0x0 ;  /* 0x00008000000079c5 */ /* 0x000fc40000010000 */
[----:B------:R-:W-:Y:S01]  /*1af0*/  WARPGROUP.ARRIVE ;  /* 0x00000000000079c5 */ /* 0x000fe20000000000 */
[----:B------:R-:W-:Y:S04]  /*1b00*/  STL.64 [R1], R24 ;  /* 0x0000001801007387 */ /* 0x000fe80000100a00 */
[----:B------:R-:W-:Y:S01]  /*1b10*/  STL.64 [R1+0x8], R26 ;  /* 0x0000081a01007387 */ /* 0x000fe20000100a00 */
[----:B------:R-:W-:Y:S01]  /*1b20*/  HGMMA.64x32x16.F32 R200, gdesc[UR8], RZ, !UPT, gsb0 ;  /* 0x0060000008c879f0 */ /* 0x000fe2000c0008ff */
[----:B------:R-:W-:Y:S02]  /*1b30*/  UIADD3 UR8, UR24, 0x100, URZ ;  /* 0x0000010018087890 */ /* 0x000fe4000fffe03f */
[----:B------:R-:W-:Y:S01]  /*1b40*/  STL.64 [R1+0x10], R28 ;  /* 0x0000101c01007387 */ /* 0x000fe20000100a00 */
[----:B------:R-:W-:-:S03]  /*1b50*/  UMOV UR24, UR4 ;  /* 0x0000000400187c82 */ /* 0x000fc60008000000 */
[----:B------:R-:W-:Y:S04]  /*1b60*/  STL.64 [R1+0x18], R30 ;  /* 0x0000181e01007387 */ /* 0x000fe80000100a00 */
[----:B------:R-:W-:Y:S04]  /*1b70*/  STL.64 [R1+0x20], R32 ;  /* 0x0000202001007387 */ /* 0x000fe80000100a00 */
[----:B------:R-:W-:Y:S04]  /*1b80*/  STL.64 [R1+0x28], R34 ;  /* 0x0000282201007387 */ /* 0x000fe80000100a00 */
[----:B------:R-:W-:Y:S04]  /*1b90*/  STL.64 [R1+0x30], R36 ;  /* 0x0000302401007387 */ /* 0x000fe80000100a00 */
[----:B------:R0:W-:Y:S01]  /*1ba0*/  STL.64 [R1+0x38], R38 ;  /* 0x0000382601007387 */ /* 0x0001e20000100a00 */
[----:B------:R-:W-:-:S02]  /*1bb0*/  WARPGROUP.DEPBAR.LE gsb0, 0x0 ;  /* 0x00008000000079c5 */ /* 0x000fc40000010000 */
[----:B------:R-:W-:-:S06]  /*1bc0*/  WARPGROUP.ARRIVE ;  /* 0x00000000000079c5 */ /* 0x000fcc0000000000 */
[----:B------:R-:W-:Y:S03]  /*1bd0*/  HGMMA.64x32x16.F32 R168, gdesc[UR12], RZ, !UPT, gsb0 ;  /* 0x006000000ca879f0 */ /* 0x000fe6000c0008ff */
[----:B------:R-:W-:Y:S02]  /*1be0*/  WARPGROUP.DEPBAR.LE gsb0, 0x0 ;  /* 0x00008000000079c5 */ /* 0x000fe40000010000 */
        /* <DEDUP_REMOVED lines=10> */
[----:B------:R-:W-:Y:S01]  /*1c90*/  HGMMA.64x32x16.F32 R40, gdesc[UR28], RZ, !UPT, gsb0 ;  /* 0x006000001c2879f0 */ /* 0x000fe2000c0008ff */
[----:B------:R-:W-:Y:S01]  /*1ca0*/  UMOV UR28, UR8 ;  /* 0x00000008001c7c82 */ /* 0x000fe20008000000 */
[----:B------:R-:W-:Y:S01]  /*1cb0*/  UMOV UR29, 0xc0000010 ;  /* 0xc0000010001d7882 */ /* 0x000fe20000000000 */
[----:B------:R-:W-:Y:S01]  /*1cc0*/  UMOV UR24, UR28 ;  /* 0x0000001c00187c82 */ /* 0x000fe20008000000 */
        /* <DEDUP_REMOVED lines=11> */
[----:B------:R-:W-:-:S02]  /*1d80*/  WARPGROUP.DEPBAR.LE gsb0, 0x0 ;  /* 0x00008000000079c5 */ /* 0x000fc40000010000 */
[----:B0-----:R-:W-:-:S06]  /*1d90*/  WARPGROUP.ARRIVE ;  /* 0x00000000000079c5 */ /* 0x001fcc0000000000 */
        /* <DEDUP_REMOVED lines=20> */
[----:B------:R-:W-:Y:S05]  /*1ee0*/  @!P1 BRA `(.L_x_23) ;  /* 0x0000000800649947 */ /* 0x000fea0003800000 */
[----:B------:R-:W-:Y:S01]  /*1ef0*/  UIADD3 UR34, UR37, 0x1, URZ ;  /* 0x0000000125227890 */ /* 0x000fe2000fffe03f */
[----:B------:R-:W-:Y:S02]  /*1f00*/  IMAD.MOV.U32 R3, RZ, RZ, R0 ;  /* 0x000000ffff037224 */ /* 0x000fe400078e0000 */
[----:B---3--:R-:W-:Y:S01]  /*1f10*/  IMAD.U32 R4, RZ, RZ, UR37 ;  /* 0x00000025ff047e24 */ /* 0x008fe2000f8e00ff */
[----:B------:R-:W-:-:S04]  /*1f20*/  UISETP.NE.AND UP0, UPT, UR34, 0xf, UPT ;  /* 0x0000000f2200788c */ /* 0x000fc8000bf05270 */
[----:B------:R-:W-:Y:S02]  /*1f30*/  USEL UR4, URZ, 0x1, UP0 ;  /* 0x000000013f047887 */ /* 0x000fe40008000000 */
[----:B------:R-:W-:Y:S02]  /*1f40*/  USEL UR34, UR34, URZ, UP0 ;  /* 0x0000003f22227287 */ /* 0x000fe40008000000 */
[----:B------:R-:W-:-:S06]  /*1f50*/  ULOP3.LUT UR4, UR36, UR4, URZ, 0x3c, !UPT ;  /* 0x0000000424047292 */ /* 0x000fcc000f8e3c3f */
[----:B------:R-:W-:-:S07]  /*1f60*/  IMAD.U32 R5, RZ, RZ, UR4 ;  /* 0x00000004ff057e24 */ /* 0x000fce000f8e00ff */
.L_x_30:
[----:B------:R-:W-:Y:S05]  /*1f70*/  @!P0 BRA `(.L_x_24) ;  /* 0x0000000000048947 */ /* 0x000fea0003800000 */
[----:B------:R-:W-:Y:S01]  /*1f80*/  BPT.TRAP 0x1 ;  /* 0x000000040000795c */ /* 0x000fe20000300000 */
.L_x_24:
[----:B------:R-:W-:Y:S01]  /*1f90*/  ULEA UR4, UR34, UR42, 0x3 ;  /* 0x0000002a22047291 */ /* 0x000fe2000f8e183f */
[----:B------:R-:W-:-:S08]  /*1fa0*/  SHF.L.U32 R6, R5, 0x1f, RZ ;  /* 0x0000001f05067819 */ /* 0x000fd000000006ff */
[----:B------:R0:W1:Y:S01]  /*1fb0*/  SYNCS.PHASECHK.TRANS64.TRYWAIT P1, [UR4], R6 ;  /* 0x00000006ff0075a7 */ /* 0x0000620008020144 */
[----:B------:R-:W-:Y:S05]  /*1fc0*/  @!P0 BRA `(.L_x_25) ;  /* 0x0000000000048947 */ /* 0x000fea0003800000 */
[----:B------:R-:W-:Y:S01]  /*1fd0*/  BPT.TRAP 0x1 ;  /* 0x000000040000795c */ /* 0x000fe20000300000 */
.L_x_25:
[----:B-1----:R-:W-:Y:S05]  /*1fe0*/  @P1 BRA `(.L_x_26) ;  /* 0x0000000000081947 */ /* 0x002fea0003800000 */
[----:B------:R-:W1:Y:S02]  /*1ff0*/  SYNCS.PHASECHK.TRANS64.TRYWAIT P1, [UR4], R6 ;  /* 0x00000006ff0075a7 */ /* 0x000e640008020144 */
[----:B-1----:R-:W-:Y:S05]  /*2000*/  @!P1 BRA `(.L_x_27) ;  /* 0x0000010c00c49947 */ /* 0x002fea0003800000 */
.L_x_26:
[----:B------:R-:W-:Y:S04]  /*2010*/  STL.64 [R1+0x80], R230 ;  /* 0x000080e601007387 */ /* 0x000fe80000100a00 */
[----:B------:R-:W-:Y:S04]  /*2020*/  STL.64 [R1+0x78], R228 ;  /* 0x000078e401007387 */ /* 0x000fe80000100a00 */
[----:B------:R-:W-:Y:S04]  /*2030*/  STL.64 [R1+0x70], R226 ;  /* 0x000070e201007387 */ /* 0x000fe80000100a00 */
[----:B------:R-:W-:Y:S04]  /*2040*/  STL.64 [R1+0x68], R224 ;  /* 0x000068e001007387 */ /* 0x000fe80000100a00 */
[----:B------:R-:W-:Y:S04]  /*2050*/  STL.64 [R1+0x60], R222 ;  /* 0x000060de01007387 */ /* 0x000fe80000100a00 */
[----:B------:R2:W-:Y:S04]  /*2060*/  STL.64 [R1+0x58], R220 ;  /* 0x000058dc01007387 */ /* 0x0005e80000100a00 */
[----:B--2---:R-:W2:Y:S04]  /*2070*/  LDL.LU.64 R220, [R1] ;  /* 0x0000000001dc7983 */ /* 0x004ea80000300a00 */
[----:B------:R-:W2:Y:S04]  /*2080*/  LDL.LU.64 R222, [R1+0x8] ;  /* 0x0000080001de7983 */ /* 0x000ea80000300a00 */
[----:B------:R-:W2:Y:S04]  /*2090*/  LDL.LU.64 R224, [R1+0x10] ;  /* 0x0000100001e07983 */ /* 0x000ea80000300a00 */
[----:B------:R-:W2:Y:S04]  /*20a0*/  LDL.LU.64 R226, [R1+0x18] ;  /* 0x0000180001e27983 */ /* 0x000ea80000300a00 */
[----:B------:R-:W2:Y:S04]  /*20b0*/  LDL.LU.64 R228, [R1+0x20] ;  /* 0x0000200001e47983 */ /* 0x000ea80000300a00 */
[----:B------:R-:W2:Y:S04]  /*20c0*/  LDL.LU.64 R230, [R1+0x28] ;  /* 0x0000280001e67983 */ /* 0x000ea80000300a00 */
[----:B------:R-:W2:Y:S04]  /*20d0*/  LDL.LU.64 R232, [R1+0x30] ;  /* 0x0000300001e87983 */ /* 0x000ea80000300a00 */
[----:B------:R-:W2:Y:S01]  /*20e0*/  LDL.LU.64 R234, [R1+0x38] ;  /* 0x0000380001ea7983 */ /* 0x000ea20000300a00 */
[----:B------:R-:W-:-:S02]  /*20f0*/  ULEA UR4, UR34, UR32, 0x9 ;  /* 0x0000002022047291 */ /* 0x000fc4000f8e483f */
[----:B------:R-:W-:Y:S01]  /*2100*/  UIMAD UR6, UR34, 0x1c0, UR33 ;  /* 0x000001c0220678a4 */ /* 0x000fe2000f8e0221 */
[----:B------:R-:W-:Y:S01]  /*2110*/  UMOV UR5, 0xc0000010 ;  /* 0xc000001000057882 */ /* 0x000fe20000000000 */
[----:B------:R-:W-:Y:S02]  /*2120*/  UMOV UR7, 0xc0000010 ;  /* 0xc000001000077882 */ /* 0x000fe40000000000 */
        /* <DEDUP_REMOVED lines=16> */
[----:B--2---:R-:W-:-:S06]  /*2230*/  WARPGROUP.ARRIVE ;  /* 0x00000000000079c5 */ /* 0x004fcc0000000000 */
[----:B------:R-:W-:Y:S03]  /*2240*/  HGMMA.64x32x16.F32 R220, gdesc[UR4], R220, gsb0 ;  /* 0x0060000004dc79f0 */ /* 0x000fe600080008dc */
[----:B------:R-:W-:Y:S02]  /*2250*/  WARPGROUP.DEPBAR.LE gsb0, 0x0 ;  /* 0x00008000000079c5 */ /* 0x000fe40000010000 */
[----:B------:R-:W-:Y:S01]  /*2260*/  WARPGROUP.ARRIVE ;  /* 0x00000000000079c5 */ /* 0x000fe20000000000 */
[----:B------:R-:W-:Y:S01]  /*2270*/  UIADD3 UR26, UR6, 0x140, URZ ;  /* 0x00000140061a7890 */ /* 0x000fe2000fffe03f */
[----:B------:R-:W-:Y:S04]  /*2280*/  STL.64 [R1], R220 ;  /* 0x000000dc01007387 */ /* 0x000fe80000100a00 */
[----:B------:R-:W-:Y:S01]  /*2290*/  HGMMA.64x32x16.F32 R200, gdesc[UR8], R200, gsb0 ;  /* 0x0060000008c879f0 */ /* 0x000fe200080008c8 */
[----:B------:R-:W-:Y:S01]  /*22a0*/  UMOV UR24, UR4 ;  /* 0x0000000400187c82 */ /* 0x000fe20008000000 */
[----:B------:R-:W-:Y:S01]  /*22b0*/  UMOV UR25, UR5 ;  /* 0x0000000500197c82 */ /* 0x000fe20008000000 */
[----:B------:R-:W-:Y:S01]  /*22c0*/  UMOV UR27, 0xc0000010 ;  /* 0xc0000010001b7882 */ /* 0x000fe20000000000 */
[----:B------:R-:W-:Y:S01]  /*22d0*/  UIADD3 UR30, UR6, 0x180, URZ ;  /* 0x00000180061e7890 */ /* 0x000fe2000fffe03f */
[----:B------:R-:W-:Y:S01]  /*22e0*/  STL.64 [R1+0x8], R222 ;  /* 0x000008de01007387 */ /* 0x000fe20000100a00 */
[----:B------:R-:W-:Y:S01]  /*22f0*/  UMOV UR28, UR4 ;  /* 0x00000004001c7c82 */ /* 0x000fe20008000000 */
[----:B------:R-:W-:Y:S01]  /*2300*/  UMOV UR29, UR5 ;  /* 0x00000005001d7c82 */ /* 0x000fe20008000000 */
[----:B------:R-:W-:Y:S01]  /*2310*/  UMOV UR31, 0xc0000010 ;  /* 0xc0000010001f7882 */ /* 0x000fe20000000000 */
[----:B------:R-:W-:Y:S01]  /*2320*/  UIADD3 UR8, UR4, 0x100, URZ ;  /* 0x0000010004087890 */ /* 0x000fe2000fffe03f */
[----:B------:R-:W-:Y:S04]  /*2330*/  STL.64 [R1+0x10], R224 ;  /* 0x000010e001007387 */ /* 0x000fe80000100a00 */
[----:B------:R-:W-:Y:S04]  /*2340*/  STL.64 [R1+0x18], R226 ;  /* 0x000018e201007387 */ /* 0x000fe80000100a00 */
[----:B------:R-:W-:Y:S04]  /*2350*/  STL.64 [R1+0x20], R228 ;  /* 0x000020e401007387 */ /* 0x000fe80000100a00 */
[----:B------:R2:W-:Y:S04]  /*2360*/  STL.64 [R1+0x28], R230 ;  /* 0x000028e601007387 */ /* 0x0005e80000100a00 */
[----:B------:R3:W-:Y:S04]  /*2370*/  STL.64 [R1+0x30], R232 ;  /* 0x000030e801007387 */ /* 0x0007e80000100a00 */
[----:B------:R3:W-:Y:S04]  /*2380*/  STL.64 [R1+0x38], R234 ;  /* 0x000038ea01007387 */ /* 0x0007e80000100a00 */
[----:B--2---:R-:W2:Y:S04]  /*2390*/  LDL.LU.64 R230, [R1+0x80] ;  /* 0x0000800001e67983 */ /* 0x004ea80000300a00 */
[----:B------:R-:W2:Y:S04]  /*23a0*/  LDL.LU.64 R228, [R1+0x78] ;  /* 0x0000780001e47983 */ /* 0x000ea80000300a00 */
[----:B------:R-:W2:Y:S04]  /*23b0*/  LDL.LU.64 R226, [R1+0x70] ;  /* 0x0000700001e27983 */ /* 0x000ea80000300a00 */
[----:B------:R-:W2:Y:S04]  /*23c0*/  LDL.LU.64 R224, [R1+0x68] ;  /* 0x0000680001e07983 */ /* 0x000ea80000300a00 */
[----:B------:R-:W2:Y:S04]  /*23d0*/  LDL.LU.64 R222, [R1+0x60] ;  /* 0x0000600001de7983 */ /* 0x000ea80000300a00 */
[----:B------:R-:W2:Y:S01]  /*23e0*/  LDL.LU.64 R220, [R1+0x58] ;  /* 0x0000580001dc7983 */ /* 0x000ea20000300a00 */
[----:B------:R-:W-:-:S02]  /*23f0*/  WARPGROUP.DEPBAR.LE gsb0, 0x0 ;  /* 0x00008000000079c5 */ /* 0x000fc40000010000 */
[----:B------:R-:W-:-:S06]  /*2400*/  WARPGROUP.ARRIVE ;  /* 0x00000000000079c5 */ /* 0x000fcc0000000000 */
[----:B------:R-:W-:Y:S03]  /*2410*/  HGMMA.64x32x16.F32 R168, gdesc[UR12], R168, gsb0 ;  /* 0x006000000ca879f0 */ /* 0x000fe600080008a8 */
[----:B------:R-:W-:Y:S02]  /*2420*/  WARPGROUP.DEPBAR.LE gsb0, 0x0 ;  /* 0x00008000000079c5 */ /* 0x000fe40000010000 */
        /* <DEDUP_REMOVED lines=10> */
[----:B------:R-:W-:Y:S01]  /*24d0*/  HGMMA.64x32x16.F32 R40, gdesc[UR28], R40, gsb0 ;  /* 0x006000001c2879f0 */ /* 0x000fe20008000828 */
        /* <DEDUP_REMOVED lines=33> */
[----:B--2---:R-:W-:-:S06]  /*26f0*/  WARPGROUP.ARRIVE ;  /* 0x00000000000079c5 */ /* 0x004fcc0000000000 */
[----:B------:R-:W-:Y:S03]  /*2700*/  HGMMA.64x32x16.F32 R216, gdesc[UR4], R216, gsb0 ;  /* 0x0060000004d879f0 */ /* 0x000fe600080008d8 */
[----:B------:R-:W-:Y:S02]  /*2710*/  WARPGROUP.DEPBAR.LE gsb0, 0x0 ;  /* 0x00008000000079c5 */ /* 0x000fe40000010000 */
[----:B---3--:R-:W-:Y:S05]  /*2720*/  @!P0 BRA `(.L_x_28) ;  /* 0x0000000000048947 */ /* 0x008fea0003800000 */
[----:B------:R-:W-:Y:S01]  /*2730*/  BPT.TRAP 0x1 ;  /* 0x000000040000795c */ /* 0x000fe20000300000 */
.L_x_28:
[----:B------:R-:W-:Y:S01]  /*2740*/  ISETP.NE.AND P1, PT, R22, RZ, PT ;  /* 0x000000ff1600720c */ /* 0x000fe20003f25270 */
[----:B------:R-:W-:-:S12]  /*2750*/  UISETP.GT.U32.AND UP0, UPT, UR38, 0x1, UPT ;  /* 0x000000012600788c */ /* 0x000fd8000bf04070 */
[----:B01----:R-:W-:-:S05]  /*2760*/  @P1 LEA R6, R4, UR42, 0x3 ;  /* 0x0000002a04061c11 */ /* 0x003fca000f8e18ff */
[----:B------:R-:W-:-:S05]  /*2770*/  @P1 VIADD R6, R6, 0x78 ;  /* 0x0000007806061836 */ /* 0x000fca0000000000 */
[----:B------:R-:W-:-:S04]  /*2780*/  @P1 PRMT R6, R23, 0x654, R6 ;  /* 0x0000065417061816 */ /* 0x000fc80000000006 */
[----:B------:R0:W-:Y:S01]  /*2790*/  @P1 SYNCS.ARRIVE.TRANS64.RED.A1T0 RZ, [R6+URZ], RZ ;  /* 0x000000ff06ff19a7 */ /* 0x0001e2000810043f */
[----:B------:R-:W-:-:S13]  /*27a0*/  PLOP3.LUT P1, PT, PT, PT, UP0, 0x80, 0x0 ;  /* 0x000000000000781c */ /* 0x000fda0003f2f008 */
[----:B0-----:R-:W-:Y:S05]  /*27b0*/  @P1 BRA `(.L_x_29) ;  /* 0x0000000000041947 */ /* 0x001fea0003800000 */
[----:B------:R-:W-:Y:S01]  /*27c0*/  BPT.TRAP 0x1 ;  /* 0x000000040000795c */ /* 0x000fe20000300000 */
.L_x_29:
[----:B------:R-:W-:Y:S01]  /*27d0*/  UIADD3 UR34, UR34, 0x1, URZ ;  /* 0x0000000122227890 */ /* 0x000fe2000fffe03f */
[C---:B------:R-:W-:Y:S01]  /*27e0*/  ISETP.GT.AND P2, PT, R3.reuse, 0x1, PT ;  /* 0x000000010300780c */ /* 0x040fe20003f44270 */
[----:B------:R-:W-:Y:S02]  /*27f0*/  VIADD R4, R4, 0x1 ;  /* 0x0000000104047836 */ /* 0x000fe40000000000 */
[----:B------:R-:W-:Y:S01]  /*2800*/  UISETP.NE.AND UP0, UPT, UR34, 0xf, UPT ;  /* 0x0000000f2200788c */ /* 0x000fe2000bf05270 */
[----:B------:R-:W-:Y:S02]  /*2810*/  VIADD R3, R3, 0xffffffff ;  /* 0xffffffff03037836 */ /* 0x000fe40000000000 */
[C---:B------:R-:W-:Y:S01]  /*2820*/  ISETP.NE.AND P1, PT, R4.reuse, 0xf, PT ;  /* 0x0000000f0400780c */ /* 0x040fe20003f25270 */
[----:B------:R-:W-:Y:S02]  /*2830*/  USEL UR4, URZ, 0x1, UP0 ;  /* 0x000000013f047887 */ /* 0x000fe40008000000 */
[----:B------:R-:W-:Y:S01]  /*2840*/  USEL UR34, UR34, URZ, UP0 ;  /* 0x0000003f22227287 */ /* 0x000fe20008000000 */
[----:B------:R-:W-:-:S03]  /*2850*/  SEL R4, R4, RZ, P1 ;  /* 0x000000ff04047207 */ /* 0x000fc60000800000 */
[----:B------:R-:W-:Y:S01]  /*2860*/  LOP3.LUT R5, R5, UR4, RZ, 0x3c, !PT ;  /* 0x0000000405057c12 */ /* 0x000fe2000f8e3cff */
[----:B------:R-:W-:Y:S07]  /*2870*/  @P2 BRA `(.L_x_30) ;  /* 0xfffffff400bc2947 */ /* 0x000fee000383ffff */
.L_x_23:
[----:B------:R-:W0:Y:S02]  /*2880*/  LDC R3, c[0x0][0x28c] ;  /* 0x0000a300ff037b82 */ /* 0x000e240000000800 */
[----:B0-----:R-:W-:-:S13]  /*2890*/  ISETP.GE.AND P1, PT, R3, 0x1, PT ;  /* 0x000000010300780c */ /* 0x001fda0003f26270 */
[----:B------:R-:W-:Y:S05]  /*28a0*/  @!P1 BRA `(.L_x_31) ;  /* 0x00000000003c9947 */ /* 0x000fea0003800000 */
[----:B------:R-:W-:Y:S05]  /*28b0*/  @!P0 BRA `(.L_x_32) ;  /* 0x0000000000048947 */ /* 0x000fea0003800000 */
[----:B------:R-:W-:Y:S01]  /*28c0*/  BPT.TRAP 0x1 ;  /* 0x000000040000795c */ /* 0x000fe20000300000 */
.L_x_32:
[----:B------:R-:W-:Y:S01]  /*28d0*/  ISETP.NE.AND P0, PT, R22, RZ, PT ;  /* 0x000000ff1600720c */ /* 0x000fe20003f05270 */
[----:B------:R-:W-:-:S12]  /*28e0*/  UISETP.GT.U32.AND UP0, UPT, UR38, 0x1, UPT ;  /* 0x000000012600788c */ /* 0x000fd8000bf04070 */
[----:B------:R-:W-:-:S04]  /*28f0*/  @P0 VIADD R0, R0, UR37 ;  /* 0x0000002500000c36 */ /* 0x000fc80008000000 */
[----:B---3--:R-:W-:-:S05]  /*2900*/  @P0 IMAD.WIDE.U32 R4, R0, -0x77777777, RZ ;  /* 0x8888888900040825 */ /* 0x008fca00078e00ff */
[----:B------:R-:W-:-:S05]  /*2910*/  @P0 SHF.R.U32.HI R5, RZ, 0x3, R5 ;  /* 0x00000003ff050819 */ /* 0x000fca0000011605 */
[----:B------:R-:W-:-:S05]  /*2920*/  @P0 IMAD R0, R5, -0xf, R0 ;  /* 0xfffffff105000824 */ /* 0x000fca00078e0200 */
[----:B------:R-:W-:-:S05]  /*2930*/  @P0 LEA R0, R0, UR42, 0x3 ;  /* 0x0000002a00000c11 */ /* 0x000fca000f8e18ff */
[----:B------:R-:W-:-:S05]  /*2940*/  @P0 VIADD R0, R0, 0x78 ;  /* 0x0000007800000836 */ /* 0x000fca0000000000 */
[----:B------:R-:W-:-:S04]  /*2950*/  @P0 PRMT R0, R23, 0x654, R0 ;  /* 0x0000065417000816 */ /* 0x000fc80000000000 */
[----:B------:R0:W-:Y:S01]  /*2960*/  @P0 SYNCS.ARRIVE.TRANS64.RED.A1T0 RZ, [R0+URZ], RZ ;  /* 0x000000ff00ff09a7 */ /* 0x0001e2000810043f */
[----:B------:R-:W-:-:S13]  /*2970*/  PLOP3.LUT P0, PT, PT, PT, UP0, 0x80, 0x0 ;  /* 0x000000000000781c */ /* 0x000fda0003f0f008 */
[----:B0-----:R-:W-:Y:S05]  /*2980*/  @P0 BRA `(.L_x_31) ;  /* 0x0000000000040947 */ /* 0x001fea0003800000 */
[----:B------:R-:W-:Y:S01]  /*2990*/  BPT.TRAP 0x1 ;  /* 0x000000040000795c */ /* 0x000fe20000300000 */
.L_x_31:
[----:B---3--:R-:W0:Y:S01]  /*29a0*/  S2R R4, SR_TID.X ;  /* 0x0000000000047919 */ /* 0x008e220000002100 */
[----:B------:R-:W-:Y:S02]  /*29b0*/  UIMAD UR43, UR43, 0xe0, URZ ;  /* 0x000000e02b2b78a4 */ /* 0x000fe4000f8e023f */
[----:B------:R-:W-:Y:S01]  /*29c0*/  USHF.R.S32.HI UR10, URZ, 0x1f, UR40 ;  /* 0x0000001f3f0a7899 */ /* 0x000fe20008011428 */
[----:B------:R-:W-:Y:S01]  /*29d0*/  ULDC.64 UR8, c[0x0][0x5d0] ;  /* 0x0001740000087ab9 */ /* 0x000fe20000000a00 */
[----:B------:R-:W-:Y:S02]  /*29e0*/  UIMAD.WIDE UR6, UR44, 0x100, URZ ;  /* 0x000001002c0678a5 */ /* 0x000fe4000f8e023f */
[----:B------:R-:W-:Y:S01]  /*29f0*/  IMAD.U32 R19, RZ, RZ, UR43 ;  /* 0x0000002bff137e24 */ /* 0x000fe2000f8e00ff */
[----:B------:R-:W-:Y:S02]  /*2a00*/  UIMAD UR4, UR10, UR8, URZ ;  /* 0x000000080a0472a4 */ /* 0x000fe4000f8e023f */
[----:B------:R-:W-:Y:S01]  /*2a10*/  IMAD.U32 R9, RZ, RZ, UR8 ;  /* 0x00000008ff097e24 */ /* 0x000fe2000f8e00ff */
[----:B------:R-:W-:-:S02]  /*2a20*/  USHF.L.U32 UR44, UR44, 0x8, URZ ;  /* 0x000000082c2c7899 */ /* 0x000fc4000800063f */
[----:B------:R-:W-:Y:S01]  /*2a30*/  UIMAD UR4, UR40, UR9, UR4 ;  /* 0x00000009280472a4 */ /* 0x000fe2000f8e0204 */
[----:B------:R-:W-:Y:S01]  /*2a40*/  ULDC UR8, c[0x0][0x284] ;  /* 0x0000a10000087ab9 */ /* 0x000fe20000000800 */
[----:B------:R-:W-:Y:S02]  /*2a50*/  UIADD3 UR37, UR41, UR37, URZ ;  /* 0x0000002529257290 */ /* 0x000fe4000fffe03f */
[----:B------:R-:W-:Y:S02]  /*2a60*/  UISETP.GE.U32.AND UP2, UPT, UR41, 0xf, UPT ;  /* 0x0000000f2900788c */ /* 0x000fe4000bf46070 */
[----:B------:R-:W-:-:S04]  /*2a70*/  UISETP.GT.U32.AND UP1, UPT, UR37, 0xe, UPT ;  /* 0x0000000e2500788c */ /* 0x000fc8000bf24070 */
[----:B------:R-:W-:Y:S01]  /*2a80*/  UISETP.LT.U32.AND UP1, UPT, UR41, 0xf, UP1 ;  /* 0x0000000f2900788c */ /* 0x000fe20008f21070 */
[C---:B0-----:R-:W-:Y:S01]  /*2a90*/  IMAD.SHL.U32 R18, R4.reuse, 0x2, RZ ;  /* 0x0000000204127824 */ /* 0x041fe200078e00ff */
[--C-:B------:R-:W-:Y:S02]  /*2aa0*/  SHF.R.U32.HI R3, RZ, 0x7, R4.reuse ;  /* 0x00000007ff037819 */ /* 0x100fe40000011604 */
[----:B------:R-:W-:Y:S02]  /*2ab0*/  SHF.R.U32.HI R7, RZ, 0x2, R4 ;  /* 0x00000002ff077819 */ /* 0x000fe40000011604 */
[----:B------:R-:W-:Y:S02]  /*2ac0*/  LOP3.LUT R18, R19, 0x6, R18, 0xf8, !PT ;  /* 0x0000000613127812 */ /* 0x000fe400078ef812 */
[----:B------:R-:W-:Y:S02]  /*2ad0*/  LOP3.LUT R3, R3, 0x1, RZ, 0xc0, !PT ;  /* 0x0000000103037812 */ /* 0x000fe400078ec0ff */
[----:B------:R-:W-:-:S02]  /*2ae0*/  LOP3.LUT R236, R4, 0x60, RZ, 0xc0, !PT ;  /* 0x0000006004ec7812 */ /* 0x000fc400078ec0ff */
[----:B------:R-:W-:Y:S01]  /*2af0*/  SHF.R.S32.HI R19, RZ, 0x1f, R18 ;  /* 0x0000001fff137819 */ /* 0x000fe20000011412 */
[----:B------:R-:W-:Y:S01]  /*2b00*/  IMAD.SHL.U32 R0, R3, 0x40, RZ ;  /* 0x0000004003007824 */ /* 0x000fe200078e00ff */
[----:B------:R-:W-:Y:S02]  /*2b10*/  LOP3.LUT R7, R7, 0x7, RZ, 0xc0, !PT ;  /* 0x0000000707077812 */ /* 0x000fe400078ec0ff */
[----:B------:R-:W-:Y:S01]  /*2b20*/  SHF.R.U32.HI R236, RZ, 0x1, R236 ;  /* 0x00000001ffec7819 */ /* 0x000fe200000116ec */
[----:B------:R-:W-:Y:S01]  /*2b30*/  IMAD.WIDE.U32 R8, R9, UR40, R18 ;  /* 0x0000002809087c25 */ /* 0x000fe2000f8e0012 */
[--C-:B------:R-:W-:Y:S02]  /*2b40*/  LOP3.LUT R5, R0, 0x40, R7.reuse, 0xe2, !PT ;  /* 0x0000004000057812 */ /* 0x100fe400078ee207 */
[----:B------:R-:W-:Y:S01]  /*2b50*/  IADD3 R0, RZ, -R236, -R7 ;  /* 0x800000ecff007210 */ /* 0x000fe20007ffe807 */
[----:B------:R-:W-:Y:S01]  /*2b60*/  VIADD R9, R9, UR4 ;  /* 0x0000000409097c36 */ /* 0x000fe20008000000 */
[----:B------:R-:W-:Y:S01]  /*2b70*/  ULDC UR4, c[0x0][0x288] ;  /* 0x0000a20000047ab9 */ /* 0x000fe20000000800 */
[----:B------:R-:W-:Y:S01]  /*2b80*/  LOP3.LUT R236, R5, UR6, R236, 0xfe, !PT ;  /* 0x0000000605ec7c12 */ /* 0x000fe2000f8efeec */
[----:B------:R-:W-:Y:S01]  /*2b90*/  UISETP.GE.AND UP0, UPT, UR43, UR4, UPT ;  /* 0x000000042b00728c */ /* 0x000fe2000bf06270 */
[----:B------:R-:W-:-:S02]  /*2ba0*/  IMAD R3, R3, -0x40, R0 ;  /* 0xffffffc003037824 */ /* 0x000fc400078e0200 */
[----:B------:R-:W-:Y:S01]  /*2bb0*/  IMAD.U32 R0, RZ, RZ, UR8 ;  /* 0x00000008ff007e24 */ /* 0x000fe2000f8e00ff */
[----:B------:R-:W-:Y:S01]  /*2bc0*/  UISETP.GE.OR UP0, UPT, UR44, UR8, UP0 ;  /* 0x000000082c00728c */ /* 0x000fe20008706670 */
[----:B------:R-:W-:Y:S01]  /*2bd0*/  IMAD.MOV.U32 R5, RZ, RZ, -0x2 ;  /* 0xfffffffeff057424 */ /* 0x000fe200078e00ff */
[----:B------:R-:W-:Y:S02]  /*2be0*/  USEL UR8, URZ, 0x1, !UP1 ;  /* 0x000000013f087887 */ /* 0x000fe4000c800000 */
[----:B------:R-:W-:Y:S01]  /*2bf0*/  IADD3 R3, R0, -UR44, R3 ;  /* 0x8000002c00037c10 */ /* 0x000fe2000fffe003 */
[----:B------:R-:W-:Y:S01]  /*2c00*/  UMOV UR44, 0xffffffff ;  /* 0xffffffff002c7882 */ /* 0x000fe20000000000 */
[----:B------:R-:W-:Y:S01]  /*2c10*/  LOP3.LUT R0, R4, 0x3, RZ, 0xc0, !PT ;  /* 0x0000000304007812 */ /* 0x000fe200078ec0ff */
[----:B------:R-:W-:Y:S01]  /*2c20*/  ULOP3.LUT UR36, UR36, UR8, URZ, 0x3c, !UPT ;  /* 0x0000000824247292 */ /* 0x000fe2000f8e3c3f */
[----:B------:R-:W-:-:S03]  /*2c30*/  PLOP3.LUT P0, PT, PT, PT, UP0, 0x80, 0x0 ;  /* 0x000000000000781c */ /* 0x000fc60003f0f008 */
[----:B------:R-:W-:Y:S01]  /*2c40*/  IMAD R0, R0, R5, UR4 ;  /* 0x0000000400007e24 */ /* 0x000fe2000f8e0205 */
[----:B------:R-:W-:-:S03]  /*2c50*/  UIMAD.WIDE.U32 UR4, UR37, -0x77777777, URZ ;  /* 0x88888889250478a5 */ /* 0x000fc6000f8e003f */
[----:B------:R-:W-:Y:S01]  /*2c60*/  VIADD R0, R0, -UR43 ;  /* 0x8000002b00007c36 */ /* 0x000fe20008000000 */
[----:B------:R-:W-:-:S04]  /*2c70*/  USHF.R.U32.HI UR4, URZ, 0x3, UR5 ;  /* 0x000000033f047899 */ /* 0x000fc80008011605 */
[----:B------:R-:W-:Y:S02]  /*2c80*/  UIMAD UR37, UR4, -0xf, UR37 ;  /* 0xfffffff1042578a4 */ /* 0x000fe4000f8e0225 */
[----:B------:R-:W-:Y:S01]  /*2c90*/  @UP2 ULOP3.LUT UR36, UR36, 0x1, UR4, 0x78, !UPT ;  /* 0x0000000124242892 */ /* 0x000fe2000f8e7804 */
[----:B------:R-:W-:Y:S11]  /*2ca0*/  @P0 BRA `(.L_x_33) ;  /* 0x000000dc00500947 */ /* 0x000ff60003800000 */
[----:B-----5:R-:W-:Y:S01]  /*2cb0*/  FSETP.NEU.AND P1, PT, R16, RZ, PT ;  /* 0x000000ff1000720b */ /* 0x020fe20003f2d000 */
[----:B------:R-:W-:Y:S01]  /*2cc0*/  ULDC.64 UR8, c[0x0][0x5c8] ;  /* 0x0001720000087ab9 */ /* 0x000fe20000000a00 */
[----:B------:R-:W-:Y:S01]  /*2cd0*/  ISETP.GT.AND P0, PT, R0, RZ, PT ;  /* 0x000000ff0000720c */ /* 0x000fe20003f04270 */
[----:B------:R-:W-:Y:S01]  /*2ce0*/  UIMAD UR4, UR7, UR8, URZ ;  /* 0x00000008070472a4 */ /* 0x000fe2000f8e023f */
[----:B------:R-:W-:Y:S01]  /*2cf0*/  IMAD.U32 R11, RZ, RZ, UR9 ;  /* 0x00000009ff0b7e24 */ /* 0x000fe2000f8e00ff */
[----:B------:R-:W-:Y:S01]  /*2d00*/  BSSY B0, `(.L_x_33) ;  /* 0x0000dce000007945 */ /* 0x000fe20003800000 */
[----:B------:R-:W-:Y:S01]  /*2d10*/  IMAD.WIDE.U32 R8, R236, UR8, R8 ;  /* 0x00000008ec087c25 */ /* 0x000fe2000f8e0008 */
[----:B------:R-:W-:-:S03]  /*2d20*/  ISETP.GT.AND P2, PT, R3, RZ, P0 ;  /* 0x000000ff0300720c */ /* 0x000fc60000744270 */
[----:B------:R-:W-:-:S04]  /*2d30*/  IMAD R11, R236, R11, UR4 ;  /* 0x00000004ec0b7e24 */ /* 0x000fc8000f8e020b */
[----:B------:R-:W-:Y:S01]  /*2d40*/  IMAD.IADD R11, R9, 0x1, R11 ;  /* 0x00000001090b7824 */ /* 0x000fe200078e020b */
[----:B------:R-:W-:Y:S06]  /*2d50*/  @!P1 BRA `(.L_x_34) ;  /* 0x0000009800e89947 */ /* 0x000fec0003800000 */
[----:B------:R-:W0:Y:S01]  /*2d60*/  LDC.64 R232, c[0x0][0x5b8] ;  /* 0x00016e00ffe87b82 */ /* 0x000e220000000a00 */
[----:B------:R-:W-:-:S07]  /*2d70*/  ULDC.64 UR4, c[0x0][0x5c0] ;  /* 0x0001700000047ab9 */ /* 0x000fce0000000a00 */
[----:B------:R-:W1:Y:S08]  /*2d80*/  LDC.64 R14, c[0x0][0x5b0] ;  /* 0x00016c00ff0e7b82 */ /* 0x000e700000000a00 */
[----:B------:R-:W2:Y:S01]  /*2d90*/  LDC.64 R12, c[0x0][0x5a8] ;  /* 0x00016a00ff0c7b82 */ /* 0x000ea20000000a00 */
[C---:B0-----:R-:W-:Y:S02]  /*2da0*/  IMAD R4, R232.reuse, UR10, RZ ;  /* 0x0000000ae8047c24 */ /* 0x041fe4000f8e02ff */
[----:B------:R-:W-:-:S04]  /*2db0*/  IMAD.WIDE.U32 R234, R232, UR40, R18 ;  /* 0x00000028e8ea7c25 */ /* 0x000fc8000f8e0012 */
[----:B------:R-:W-:Y:S02]  /*2dc0*/  IMAD R233, R233, UR40, R4 ;  /* 0x00000028e9e97c24 */ /* 0x000fe4000f8e0204 */
[----:B-1----:R-:W-:Y:S02]  /*2dd0*/  IMAD R10, R14, UR7, RZ ;  /* 0x000000070e0a7c24 */ /* 0x002fe4000f8e02ff */
[----:B------:R-:W-:Y:S01]  /*2de0*/  IMAD.IADD R21, R235, 0x1, R233 ;  /* 0x00000001eb157824 */ /* 0x000fe200078e02e9 */
[----:B------:R0:W-:Y:S01]  /*2df0*/  STL [R1+0x48], R233 ;  /* 0x000048e901007387 */ /* 0x0001e20000100800 */
[----:B------:R-:W-:Y:S02]  /*2e00*/  IMAD.MOV.U32 R20, RZ, RZ, R234 ;  /* 0x000000ffff147224 */ /* 0x000fe400078e00ea */
[C---:B------:R-:W-:Y:S02]  /*2e10*/  IMAD R10, R236.reuse, R15, R10 ;  /* 0x0000000fec0a7224 */ /* 0x040fe400078e020a */
[----:B------:R-:W-:-:S04]  /*2e20*/  IMAD.WIDE.U32 R4, R236, R14, R20 ;  /* 0x0000000eec047225 */ /* 0x000fc800078e0014 */
[----:B------:R-:W-:Y:S01]  /*2e30*/  IMAD.IADD R5, R5, 0x1, R10 ;  /* 0x0000000105057824 */ /* 0x000fe200078e020a */
[----:B--2---:R-:W-:-:S04]  /*2e40*/  LEA R6, P1, R4, R12, 0x1 ;  /* 0x0000000c04067211 */ /* 0x004fc800078208ff */
[----:B------:R-:W-:Y:S01]  /*2e50*/  LEA.HI.X R7, R4, R13, R5, 0x1, P1 ;  /* 0x0000000d04077211 */ /* 0x000fe200008f0c05 */
[----:B------:R-:W-:-:S04]  /*2e60*/  IMAD.MOV.U32 R5, RZ, RZ, R233 ;  /* 0x000000ffff057224 */ /* 0x000fc800078e00e9 */
[----:B0-----:R0:W2:Y:S04]  /*2e70*/  @P2 LDG.E.LTC128B.U16 R233, desc[UR46][R6.64] ;  /* 0x0000002e06e92981 */ /* 0x0010a8000c1e1520 */
[----:B------:R-:W3:Y:S01]  /*2e80*/  LDL.LU R7, [R1] ;  /* 0x0000000001077983 */ /* 0x000ee20000300800 */
[----:B0-----:R-:W-:Y:S01]  /*2e90*/  LEA R6, P1, R8, UR4, 0x1 ;  /* 0x0000000408067c11 */ /* 0x001fe2000f8208ff */
[----:B------:R-:W-:Y:S01]  /*2ea0*/  BSSY B1, `(.L_x_35) ;  /* 0x0000014000017945 */ /* 0x000fe20003800000 */
[----:B------:R-:W-:Y:S02]  /*2eb0*/  ISETP.GT.AND P3, PT, R0, 0x1, PT ;  /* 0x000000010000780c */ /* 0x000fe40003f64270 */
[----:B----4-:R-:W-:-:S11]  /*2ec0*/  LOP3.LUT R17, R17, 0xfffffffb, RZ, 0xc0, !PT ;  /* 0xfffffffb11117812 */ /* 0x010fd600078ec0ff */
[----:B------:R-:W-:Y:S01]  /*2ed0*/  @P3 LOP3.LUT R17, R17, 0x4, RZ, 0xfc, !PT ;  /* 0x0000000411113812 */ /* 0x000fe200078efcff */
[----:B--2---:R-:W-:-:S05]  /*2ee0*/  HADD2.F32 R4, -RZ, R233.H0_H0 ;  /* 0x200000e9ff047230 */ /* 0x004fca0000004100 */
[----:B------:R-:W-:-:S04]  /*2ef0*/  FMUL R4, R4, R16 ;  /* 0x0000001004047220 */ /* 0x000fc80000400000 */
[----:B---3--:R-:W-:Y:S01]  /*2f00*/  FFMA R4, R7, R2, R4 ;  /* 0x0000000207047223 */ /* 0x008fe20000000004 */
[----:B------:R-:W-:Y:S01]  /*2f10*/  LEA.HI.X R7, R8, UR5, R11, 0x1, P1 ;  /* 0x0000000508077c11 */ /* 0x000fe200088f0c0b */
[----:B------:R-:W-:-:S03]  /*2f20*/  IMAD.MOV.U32 R11, RZ, RZ, R5 ;  /* 0x000000ffff0b7224 */ /* 0x000fc600078e0005 */
[----:B------:R-:W-:-:S05]  /*2f30*/  F2FP.F16.F32.PACK_AB R4, RZ, R4 ;  /* 0x00000004ff04723e */ /* 0x000fca00000000ff */
[----:B------:R0:W-:Y:S02]  /*2f40*/  @P2 STG.E.U16 desc[UR46][R6.64], R4 ;  /* 0x0000000406002986 */ /* 0x0001e4000c10152e */
[----:B0-----:R-:W-:-:S04]  /*2f50*/  IMAD.WIDE.U32 R4, R236, R14, R18 ;  /* 0x0000000eec047225 */ /* 0x001fc800078e0012 */
[----:B------:R-:W-:Y:S02]  /*2f60*/  IMAD.IADD R5, R10, 0x1, R5 ;  /* 0x000000010a057824 */ /* 0x000fe400078e0205 */
[----:B------:R-:W-:-:S04]  /*2f70*/  IMAD.WIDE.U32 R8, R232, UR40, R4 ;  /* 0x00000028e8087c25 */ /* 0x000fc8000f8e0004 */
[----:B------:R-:W-:Y:S01]  /*2f80*/  IMAD.IADD R5, R11, 0x1, R9 ;  /* 0x000000010b057824 */ /* 0x000fe200078e0209 */
[----:B------:R-:W-:-:S04]  /*2f90*/  LEA R4, P1, R8, R12, 0x1 ;  /* 0x0000000c08047211 */ /* 0x000fc800078208ff */
[----:B------:R-:W-:Y:S02]  /*2fa0*/  LEA.HI.X R5, R8, R13, R5, 0x1, P1 ;  /* 0x0000000d08057211 */ /* 0x000fe400008f0c05 */
[----:B------:R-:W-:-:S13]  /*2fb0*/  ISETP.GT.AND P1, PT, R3, RZ, P3 ;  /* 0x000000ff0300720c */ /* 0x000fda0001f24270 */
[----:B------:R-:W-:Y:S05]  /*2fc0*/  @!P1 BRA `(.L_x_36) ;  /* 0x0000000000049947 */ /* 0x000fea0003800000 */
[----:B------:R0:W5:Y:S02]  /*2fd0*/  LDG.E.LTC128B.U16 R233, desc[UR46][R4.64+0x2] ;  /* 0x0000022e04e97981 */ /* 0x000164000c1e1520 */
.L_x_36:
[----:B------:R-:W-:Y:S05]  /*2fe0*/  BSYNC B1 ;  /* 0x0000000000017941 */ /* 0x000fea0003800000 */
.L_x_35:
[----:B------:R-:W2:Y:S01]  /*2ff0*/  LDL.LU R9, [R1+0x4] ;  /* 0x0000040001097983 */ /* 0x000ea20000300800 */
[----:B-----5:R-:W-:-:S03]  /*3000*/  HADD2.F32 R8, -RZ, R233.H0_H0 ;  /* 0x200000e9ff087230 */ /* 0x020fc60000004100 */
[----:B------:R1:W-:Y:S02]  /*3010*/  STL [R1+0x54], R0 ;  /* 0x0000540001007387 */ /* 0x0003e40000100800 */
[----:B------:R-:W-:Y:S02]  /*3020*/  FMUL R8, R8, R16 ;  /* 0x0000001008087220 */ /* 0x000fe40000400000 */
[----:B-1----:R-:W3:Y:S02]  /*3030*/  LDL.LU R0, [R1+0x8] ;  /* 0x0000080001007983 */ /* 0x002ee40000300800 */
[----:B--2---:R-:W-:Y:S01]  /*3040*/  FFMA R8, R9, R2, R8 ;  /* 0x0000000209087223 */ /* 0x004fe20000000008 */
[----:B------:R-:W-:-:S04]  /*3050*/  SHF.L.U64.HI R9, R14, 0x3, R15 ;  /* 0x000000030e097819 */ /* 0x000fc8000001020f */
[----:B------:R-:W-:-:S05]  /*3060*/  F2FP.F16.F32.PACK_AB R8, RZ, R8 ;  /* 0x00000008ff08723e */ /* 0x000fca00000000ff */
[----:B------:R1:W-:Y:S01]  /*3070*/  @P1 STG.E.U16 desc[UR46][R6.64+0x2], R8 ;  /* 0x0000020806001986 */ /* 0x0003e2000c10152e */
[----:B------:R-:W-:Y:S01]  /*3080*/  ISETP.GT.AND P1, PT, R3, 0x8, P0 ;  /* 0x000000080300780c */ /* 0x000fe20000724270 */
[----:B-1----:R-:W-:-:S05]  /*3090*/  IMAD.SHL.U32 R8, R14, 0x8, RZ ;  /* 0x000000080e087824 */ /* 0x002fca00078e00ff */
[----:B------:R1:W-:Y:S02]  /*30a0*/  STL.64 [R1], R8 ;  /* 0x0000000801007387 */ /* 0x0003e40000100a00 */
[----:B-1----:R-:W-:-:S04]  /*30b0*/  IMAD.WIDE.U32 R8, R236, R14, R8 ;  /* 0x0000000eec087225 */ /* 0x002fc800078e0008 */
[----:B------:R-:W-:Y:S01]  /*30c0*/  IMAD.IADD R237, R10, 0x1, R9 ;  /* 0x000000010aed7824 */ /* 0x000fe200078e0209 */
[----:B------:R-:W-:-:S05]  /*30d0*/  IADD3 R9, P2, R234, R8, RZ ;  /* 0x00000008ea097210 */ /* 0x000fca0007f5e0ff */
[----:B------:R-:W-:Y:S01]  /*30e0*/  IMAD.X R11, R237, 0x1, R21, P2 ;  /* 0x00000001ed0b7824 */ /* 0x000fe200010e0615 */
[----:B------:R-:W-:-:S04]  /*30f0*/  LEA R10, P2, R9, R12, 0x1 ;  /* 0x0000000c090a7211 */ /* 0x000fc800078408ff */
[----:B------:R-:W-:Y:S02]  /*3100*/  LEA.HI.X R11, R9, R13, R11, 0x1, P2 ;  /* 0x0000000d090b7211 */ /* 0x000fe400010f0c0b */
[----:B------:R-:W2:Y:S04]  /*3110*/  LDL R9, [R1+0x48] ;  /* 0x0000480001097983 */ /* 0x000ea80000100800 */
[----:B------:R1:W4:Y:S02]  /*3120*/  @P1 LDG.E.LTC128B.U16 R233, desc[UR46][R10.64] ;  /* 0x0000002e0ae91981 */ /* 0x000324000c1e1520 */
[----:B-1----:R-:W-:-:S05]  /*3130*/  IADD3 R10, P2, R18, R8, RZ ;  /* 0x00000008120a7210 */ /* 0x002fca0007f5e0ff */
[----:B------:R-:W-:Y:S02]  /*3140*/  IMAD.X R11, R19, 0x1, R237, P2 ;  /* 0x00000001130b7824 */ /* 0x000fe400010e06ed */
[----:B------:R-:W-:-:S03]  /*3150*/  IMAD.WIDE.U32 R10, R232, UR40, R10 ;  /* 0x00000028e80a7c25 */ /* 0x000fc6000f8e000a */
[----:B------:R-:W-:Y:S01]  /*3160*/  LEA R8, P2, R10, R12, 0x1 ;  /* 0x0000000c0a087211 */ /* 0x000fe200078408ff */
[----:B------:R-:W-:Y:S02]  /*3170*/  IMAD.U32 R237, RZ, RZ, UR9 ;  /* 0x00000009ffed7e24 */ /* 0x000fe4000f8e00ff */
[----:B--2---:R-:W-:-:S05]  /*3180*/  IMAD.IADD R9, R9, 0x1, R11 ;  /* 0x0000000109097824 */ /* 0x004fca00078e020b */
[----:B------:R-:W-:Y:S01]  /*3190*/  LEA.HI.X R9, R10, R13, R9, 0x1, P2 ;  /* 0x0000000d0a097211 */ /* 0x000fe200010f0c09 */
[----:B----4-:R-:W-:-:S05]  /*31a0*/  HADD2.F32 R10, -RZ, R233.H0_H0 ;  /* 0x200000e9ff0a7230 */ /* 0x010fca0000004100 */
[----:B------:R-:W-:-:S04]  /*31b0*/  FMUL R10, R10, R16 ;  /* 0x000000100a0a7220 */ /* 0x000fc80000400000 */
[----:B---3--:R-:W-:Y:S01]  /*31c0*/  FFMA R11, R0, R2, R10 ;  /* 0x00000002000b7223 */ /* 0x008fe2000000000a */
[----:B------:R-:W-:-:S04]  /*31d0*/  IMAD.U32 R0, RZ, RZ, UR8 ;  /* 0x00000008ff007e24 */ /* 0x000fc8000f8e00ff */
[----:B------:R-:W-:Y:S02]  /*31e0*/  F2FP.F16.F32.PACK_AB R11, RZ, R11 ;  /* 0x0000000bff0b723e */ /* 0x000fe400000000ff */
[--C-:B------:R-:W-:Y:S02]  /*31f0*/  SHF.L.U64.HI R0, R0, 0x4, R237.reuse ;  /* 0x0000000400007819 */ /* 0x100fe400000102ed */
[----:B------:R-:W-:-:S03]  /*3200*/  PRMT R237, R11, 0x7610, R237 ;  /* 0x000076100bed7816 */ /* 0x000fc600000000ed */
[----:B------:R1:W-:Y:S04]  /*3210*/  STL [R1+0x4c], R0 ;  /* 0x00004c0001007387 */ /* 0x0003e80000100800 */
[----:B-1----:R1:W5:Y:S04]  /*3220*/  LDL.LU R0, [R1+0x54] ;  /* 0x0000540001007983 */ /* 0x0023680000300800 */
[----:B------:R-:W2:Y:S01]  /*3230*/  LDL R11, [R1+0x4c] ;  /* 0x00004c00010b7983 */ /* 0x000ea20000100800 */
[----:B------:R-:W-:-:S04]  /*3240*/  IMAD.U32 R10, RZ, RZ, UR8 ;  /* 0x00000008ff0a7e24 */ /* 0x000fc8000f8e00ff */
[----:B------:R-:W-:-:S05]  /*3250*/  IMAD.SHL.U32 R10, R10, 0x10, RZ ;  /* 0x000000100a0a7824 */ /* 0x000fca00078e00ff */
[----:B------:R-:W-:Y:S02]  /*3260*/  IADD3 R10, P2, R10, R6, RZ ;  /* 0x000000060a0a7210 */ /* 0x000fe40007f5e0ff */
[----:B------:R-:W-:Y:S01]  /*3270*/  ISETP.GT.AND P3, PT, R3, 0x8, P3 ;  /* 0x000000080300780c */ /* 0x000fe20001f64270 */
[----:B------:R-:W-:Y:S02]  /*3280*/  BSSY B1, `(.L_x_37) ;  /* 0x0000005000017945 */ /* 0x000fe40003800000 */
[----:B--2---:R-:W-:-:S05]  /*3290*/  IMAD.X R11, R11, 0x1, R7, P2 ;  /* 0x000000010b0b7824 */ /* 0x004fca00010e0607 */
[----:B------:R1:W-:Y:S05]  /*32a0*/  @P1 STG.E.U16 desc[UR46][R10.64], R237 ;  /* 0x000000ed0a001986 */ /* 0x0003ea000c10152e */
[----:B------:R-:W-:Y:S05]  /*32b0*/  @!P3 BRA `(.L_x_38) ;  /* 0x000000000004b947 */ /* 0x000fea0003800000 */
[----:B------:R2:W5:Y:S02]  /*32c0*/  LDG.E.LTC128B.U16 R233, desc[UR46][R8.64+0x2] ;  /* 0x0000022e08e97981 */ /* 0x000564000c1e1520 */
.L_x_38:
[----:B------:R-:W-:Y:S05]  /*32d0*/  BSYNC B1 ;  /* 0x0000000000017941 */ /* 0x000fea0003800000 */
.L_x_37:
[----:B------:R0:W-:Y:S04]  /*32e0*/  STL [R1+0x54], R4 ;  /* 0x0000540401007387 */ /* 0x0001e80000100800 */
[----:B0-----:R-:W3:Y:S01]  /*32f0*/  LDL.LU R4, [R1+0xc] ;  /* 0x00000c0001047983 */ /* 0x001ee20000300800 */
[----:B-1---5:R-:W-:-:S05]  /*3300*/  HADD2.F32 R237, -RZ, R233.H0_H0 ;  /* 0x200000e9ffed7230 */ /* 0x022fca0000004100 */
[----:B------:R-:W-:Y:S01]  /*3310*/  FMUL R237, R237, R16 ;  /* 0x00000010eded7220 */ /* 0x000fe20000400000 */
[----:B------:R-:W-:-:S04]  /*3320*/  ISETP.GT.AND P4, PT, R0, 0x8, PT ;  /* 0x000000080000780c */ /* 0x000fc80003f84270 */
[----:B------:R-:W-:Y:S01]  /*3330*/  ISETP.GT.AND P1, PT, R3, RZ, P4 ;  /* 0x000000ff0300720c */ /* 0x000fe20002724270 */
[----:B---3--:R-:W-:Y:S02]  /*3340*/  FFMA R237, R4, R2, R237 ;  /* 0x0000000204ed7223 */ /* 0x008fe400000000ed */
[----:B------:R0:W5:Y:S01]  /*3350*/  LDL.LU R4, [R1+0x54] ;  /* 0x0000540001047983 */ /* 0x0001620000300800 */
[----:B------:R-:W-:Y:S01]  /*3360*/  LOP3.LUT R17, R17, 0xfffffffd, RZ, 0xc0, !PT ;  /* 0xfffffffd11117812 */ /* 0x000fe200078ec0ff */
[----:B------:R-:W-:Y:S01]  /*3370*/  BSSY B1, `(.L_x_39) ;  /* 0x0000006000017945 */ /* 0x000fe20003800000 */
[----:B------:R-:W-:-:S03]  /*3380*/  F2FP.F16.F32.PACK_AB R237, RZ, R237 ;  /* 0x000000edffed723e */ /* 0x000fc600000000ff */
[----:B------:R-:W-:Y:S02]  /*3390*/  @P4 LOP3.LUT R17, R17, 0x2, RZ, 0xfc, !PT ;  /* 0x0000000211114812 */ /* 0x000fe400078efcff */
[----:B------:R0:W-:Y:S02]  /*33a0*/  @P3 STG.E.U16 desc[UR46][R10.64+0x2], R237 ;  /* 0x000002ed0a003986 */ /* 0x0001e4000c10152e */
[----:B------:R-:W-:Y:S05]  /*33b0*/  @!P1 BRA `(.L_x_40) ;  /* 0x0000000000049947 */ /* 0x000fea0003800000 */
[----:B-----5:R1:W5:Y:S02]  /*33c0*/  LDG.E.LTC128B.U16 R233, desc[UR46][R4.64+0x10] ;  /* 0x0000102e04e97981 */ /* 0x020364000c1e1520 */
.L_x_40:
[----:B------:R-:W-:Y:S05]  /*33d0*/  BSYNC B1 ;  /* 0x0000000000017941 */ /* 0x000fea0003800000 */
.L_x_39:
[----:B-----5:R1:W-:Y:S04]  /*33e0*/  STL [R1+0x54], R4 ;  /* 0x0000540401007387 */ /* 0x0203e80000100800 */
[----:B-1----:R-:W3:Y:S01]  /*33f0*/  LDL.LU R4, [R1+0x10] ;  /* 0x0000100001047983 */ /* 0x002ee20000300800 */
[----:B0-----:R-:W-:-:S05]  /*3400*/  HADD2.F32 R237, -RZ, R233.H0_H0 ;  /* 0x200000e9ffed7230 */ /* 0x001fca0000004100 */
        /* <DEDUP_REMOVED lines=12> */
.L_x_42:
[----:B------:R-:W-:Y:S05]  /*34d0*/  BSYNC B1 ;  /* 0x0000000000017941 */ /* 0x000fea0003800000 */
.L_x_41:
[----:B------:R3:W-:Y:S04]  /*34e0*/  STL [R1+0x54], R0 ;  /* 0x0000540001007387 */ /* 0x0007e80000100800 */
[----:B---3--:R-:W3:Y:S01]  /*34f0*/  LDL.LU R0, [R1+0x14] ;  /* 0x0000140001007983 */ /* 0x008ee20000300800 */
[----:B0----5:R-:W-:-:S05]  /*3500*/  HADD2.F32 R237, -RZ, R233.H0_H0 ;  /* 0x200000e9ffed7230 */ /* 0x021fca0000004100 */
[----:B------:R-:W-:Y:S01]  /*3510*/  FMUL R237, R237, R16 ;  /* 0x00000010eded7220 */ /* 0x000fe20000400000 */
[----:B------:R-:W-:-:S03]  /*3520*/  ISETP.GT.AND P3, PT, R3, 0x8, P4 ;  /* 0x000000080300780c */ /* 0x000fc60002764270 */
[----:B---3--:R-:W-:Y:S02]  /*3530*/  FFMA R237, R0, R2, R237 ;  /* 0x0000000200ed7223 */ /* 0x008fe400000000ed */
[----:B------:R0:W5:Y:S01]  /*3540*/  LDL.LU R0, [R1+0x54] ;  /* 0x0000540001007983 */ /* 0x0001620000300800 */
[----:B------:R-:W-:Y:S02]  /*3550*/  BSSY B1, `(.L_x_43) ;  /* 0x0000005000017945 */ /* 0x000fe40003800000 */
[----:B------:R-:W-:-:S05]  /*3560*/  F2FP.F16.F32.PACK_AB R237, RZ, R237 ;  /* 0x000000edffed723e */ /* 0x000fca00000000ff */
[----:B------:R0:W-:Y:S01]  /*3570*/  @P2 STG.E.U16 desc[UR46][R6.64+0x12], R237 ;  /* 0x000012ed06002986 */ /* 0x0001e2000c10152e */
[----:B------:R-:W-:Y:S05]  /*3580*/  @!P3 BRA `(.L_x_44) ;  /* 0x000000000004b947 */ /* 0x000fea0003800000 */
[----:B------:R3:W5:Y:S02]  /*3590*/  LDG.E.LTC128B.U16 R233, desc[UR46][R8.64+0x10] ;  /* 0x0000102e08e97981 */ /* 0x000764000c1e1520 */
.L_x_44:
[----:B------:R-:W-:Y:S05]  /*35a0*/  BSYNC B1 ;  /* 0x0000000000017941 */ /* 0x000fea0003800000 */
.L_x_43:
[----:B-----5:R4:W-:Y:S04]  /*35b0*/  STL [R1+0x54], R0 ;  /* 0x0000540001007387 */ /* 0x0209e80000100800 */
[----:B----4-:R-:W4:Y:S01]  /*35c0*/  LDL.LU R0, [R1+0x18] ;  /* 0x0000180001007983 */ /* 0x010f220000300800 */
[----:B0-----:R-:W-:-:S05]  /*35d0*/  HADD2.F32 R237, -RZ, R233.H0_H0 ;  /* 0x200000e9ffed7230 */ /* 0x001fca0000004100 */
[----:B------:R-:W-:Y:S01]  /*35e0*/  FMUL R237, R237, R16 ;  /* 0x00000010eded7220 */ /* 0x000fe20000400000 */
[----:B------:R-:W-:-:S03]  /*35f0*/  ISETP.GT.AND P1, PT, R3, 0x8, P6 ;  /* 0x000000080300780c */ /* 0x000fc60003724270 */
[----:B----4-:R-:W-:Y:S02]  /*3600*/  FFMA R237, R0, R2, R237 ;  /* 0x0000000200ed7223 */ /* 0x010fe400000000ed */
[----:B------:R0:W5:Y:S01]  /*3610*/  LDL.LU R0, [R1+0x54] ;  /* 0x0000540001007983 */ /* 0x0001620000300800 */
[----:B------:R-:W-:Y:S02]  /*3620*/  BSSY B1, `(.L_x_45) ;  /* 0x0000005000017945 */ /* 0x000fe40003800000 */
[----:B------:R-:W-:-:S05]  /*3630*/  F2FP.F16.F32.PACK_AB R237, RZ, R237 ;  /* 0x000000edffed723e */ /* 0x000fca00000000ff */
[----:B------:R0:W-:Y:S01]  /*3640*/  @P3 STG.E.U16 desc[UR46][R10.64+0x10], R237 ;  /* 0x000010ed0a003986 */ /* 0x0001e2000c10152e */
[----:B------:R-:W-:Y:S05]  /*3650*/  @!P1 BRA `(.L_x_46) ;  /* 0x0000000000049947 */ /* 0x000fea0003800000 */
[----:B------:R4:W5:Y:S02]  /*3660*/  LDG.E.LTC128B.U16 R233, desc[UR46][R8.64+0x12] ;  /* 0x0000122e08e97981 */ /* 0x000964000c1e1520 */
.L_x_46:
[----:B------:R-:W-:Y:S05]  /*3670*/  BSYNC B1 ;  /* 0x0000000000017941 */ /* 0x000fea0003800000 */
.L_x_45:
[----:B------:R1:W-:Y:S04]  /*3680*/  STL [R1+0x54], R4 ;  /* 0x0000540401007387 */ /* 0x0003e80000100800 */
[----:B-1----:R-:W2:Y:S01]  /*3690*/  LDL.LU R4, [R1+0x1c] ;  /* 0x00001c0001047983 */ /* 0x002ea20000300800 */
[----:B0----5:R-:W-:-:S05]  /*36a0*/  HADD2.F32 R237, -RZ, R233.H0_H0 ;  /* 0x200000e9ffed7230 */ /* 0x021fca0000004100 */
[----:B------:R-:W-:Y:S01]  /*36b0*/  FMUL R237, R237, R16 ;  /* 0x00000010eded7220 */ /* 0x000fe20000400000 */
[----:B------:R-:W-:-:S04]  /*36c0*/  ISETP.GT.AND P4, PT, R0, 0x10, PT ;  /* 0x000000100000780c */ /* 0x000fc80003f84270 */
[----:B------:R-:W-:Y:S01]  /*36d0*/  ISETP.GT.AND P2, PT, R3, RZ, P4 ;  /* 0x000000ff0300720c */ /* 0x000fe20002744270 */
[----:B--2---:R-:W-:Y:S02]  /*36e0*/  FFMA R237, R4, R2, R237 ;  /* 0x0000000204ed7223 */ /* 0x004fe400000000ed */
[----:B------:R0:W5:Y:S01]  /*36f0*/  LDL.LU R4, [R1+0x54] ;  /* 0x0000540001047983 */ /* 0x0001620000300800 */
[----:B------:R-:W-:Y:S02]  /*3700*/  BSSY B1, `(.L_x_47) ;  /* 0x0000005000017945 */ /* 0x000fe40003800000 */
[----:B------:R-:W-:-:S05]  /*3710*/  F2FP.F16.F32.PACK_AB R237, RZ, R237 ;  /* 0x000000edffed723e */ /* 0x000fca00000000ff */
[----:B------:R0:W-:Y:S02]  /*3720*/  @P1 STG.E.U16 desc[UR46][R10.64+0x12], R237 ;  /* 0x000012ed0a001986 */ /* 0x0001e4000c10152e */
[----:B------:R-:W-:Y:S05]  /*3730*/  @!P2 BRA `(.L_x_48) ;  /* 0x000000000004a947 */ /* 0x000fea0003800000 */
[----:B-----5:R1:W5:Y:S02]  /*3740*/  LDG.E.LTC128B.U16 R233, desc[UR46][R4.64+0x20] ;  /* 0x0000202e04e97981 */ /* 0x020364000c1e1520 */
.L_x_48:
[----:B------:R-:W-:Y:S05]  /*3750*/  BSYNC B1 ;  /* 0x0000000000017941 */ /* 0x000fea0003800000 */
.L_x_47:
[----:B-----5:R1:W-:Y:S04]  /*3760*/  STL [R1+0x54], R4 ;  /* 0x0000540401007387 */ /* 0x0203e80000100800 */
[----:B-1----:R-:W2:Y:S01]  /*3770*/  LDL.LU R4, [R1+0x20] ;  /* 0x0000200001047983 */ /* 0x002ea20000300800 */
[----:B0-----:R-:W-:-:S05]  /*3780*/  HADD2.F32 R237, -RZ, R233.H0_H0 ;  /* 0x200000e9ffed7230 */ /* 0x001fca0000004100 */
        /* <DEDUP_REMOVED lines=10> */
.L_x_50:
[----:B------:R-:W-:Y:S05]  /*3830*/  BSYNC B1 ;  /* 0x0000000000017941 */ /* 0x000fea0003800000 */
.L_x_49:
[----:B------:R2:W-:Y:S04]  /*3840*/  STL [R1+0x54], R0 ;  /* 0x0000540001007387 */ /* 0x0005e80000100800 */
[----:B--2---:R-:W2:Y:S01]  /*3850*/  LDL.LU R0, [R1+0x24] ;  /* 0x0000240001007983 */ /* 0x004ea20000300800 */
[----:B0----5:R-:W-:-:S05]  /*3860*/  HADD2.F32 R237, -RZ, R233.H0_H0 ;  /* 0x200000e9ffed7230 */ /* 0x021fca0000004100 */
[----:B------:R-:W-:-:S04]  /*3870*/  FMUL R237, R237, R16 ;  /* 0x00000010eded7220 */ /* 0x000fc80000400000 */
[----:B--2---:R-:W-:Y:S02]  /*3880*/  FFMA R237, R0, R2, R237 ;  /* 0x0000000200ed7223 */ /* 0x004fe400000000ed */
[----:B------:R0:W5:Y:S01]  /*3890*/  LDL.LU R0, [R1+0x54] ;  /* 0x0000540001007983 */ /* 0x0001620000300800 */
[----:B------:R-:W-:Y:S02]  /*38a0*/  BSSY B1, `(.L_x_51) ;  /* 0x0000006000017945 */ /* 0x000fe40003800000 */
[----:B------:R-:W-:-:S05]  /*38b0*/  F2FP.F16.F32.PACK_AB R237, RZ, R237 ;  /* 0x000000edffed723e */ /* 0x000fca00000000ff */
[----:B------:R0:W-:Y:S01]  /*38c0*/  @P1 STG.E.U16 desc[UR46][R6.64+0x22], R237 ;  /* 0x000022ed06001986 */ /* 0x0001e2000c10152e */
[----:B------:R-:W-:-:S13]  /*38d0*/  ISETP.GT.AND P1, PT, R3, 0x8, P4 ;  /* 0x000000080300780c */ /* 0x000fda0002724270 */
[----:B0-----:R-:W-:Y:S05]  /*38e0*/  @!P1 BRA `(.L_x_52) ;  /* 0x0000000000049947 */ /* 0x001fea0003800000 */
[----:B------:R0:W5:Y:S02]  /*38f0*/  LDG.E.LTC128B.U16 R233, desc[UR46][R8.64+0x20] ;  /* 0x0000202e08e97981 */ /* 0x000164000c1e1520 */
.L_x_52:
[----:B------:R-:W-:Y:S05]  /*3900*/  BSYNC B1 ;  /* 0x0000000000017941 */ /* 0x000fea0003800000 */
.L_x_51:
[----:B-----5:R2:W-:Y:S04]  /*3910*/  STL [R1+0x54], R0 ;  /* 0x0000540001007387 */ /* 0x0205e80000100800 */
[----:B--2---:R-:W2:Y:S01]  /*3920*/  LDL.LU R0, [R1+0x28] ;  /* 0x0000280001007983 */ /* 0x004ea20000300800 */
[----:B------:R-:W-:-:S05]  /*3930*/  HADD2.F32 R237, -RZ, R233.H0_H0 ;  /* 0x200000e9ffed7230 */ /* 0x000fca0000004100 */
[----:B------:R-:W-:Y:S01]  /*3940*/  FMUL R237, R237, R16 ;  /* 0x00000010eded7220 */ /* 0x000fe20000400000 */
[----:B------:R-:W-:Y:S03]  /*3950*/  BSSY B1, `(.L_x_53) ;  /* 0x000000a000017945 */ /* 0x000fe60003800000 */
[----:B--2---:R-:W-:Y:S02]  /*3960*/  FFMA R237, R0, R2, R237 ;  /* 0x0000000200ed7223 */ /* 0x004fe400000000ed */
[----:B------:R2:W5:Y:S03]  /*3970*/  LDL.LU R0, [R1+0x54] ;  /* 0x0000540001007983 */ /* 0x0005660000300800 */
[----:B------:R-:W-:Y:S01]  /*3980*/  F2FP.F16.F32.PACK_AB R237, RZ, R237 ;  /* 0x000000edffed723e */ /* 0x000fe200000000ff */
[----:B------:R2:W-:Y:S04]  /*3990*/  STL.S16 [R1+0x10], R233 ;  /* 0x000010e901007387 */ /* 0x0005e80000100600 */
[----:B------:R2:W-:Y:S01]  /*39a0*/  @P1 STG.E.U16 desc[UR46][R10.64+0x20], R237 ;  /* 0x000020ed0a001986 */ /* 0x0005e2000c10152e */
[----:B------:R-:W-:-:S13]  /*39b0*/  ISETP.GT.AND P1, PT, R3, 0x8, P3 ;  /* 0x000000080300780c */ /* 0x000fda0001f24270 */
[----:B--2---:R-:W-:Y:S05]  /*39c0*/  @!P1 BRA `(.L_x_54) ;  /* 0x0000000000089947 */ /* 0x004fea0003800000 */
[----:B------:R-:W2:Y:S04]  /*39d0*/  LDG.E.LTC128B.U16 R233, desc[UR46][R8.64+0x22] ;  /* 0x0000222e08e97981 */ /* 0x000ea8000c1e1520 */
[----:B--2---:R2:W-:Y:S02]  /*39e0*/  STL [R1+0x10], R233 ;  /* 0x000010e901007387 */ /* 0x0045e40000100800 */
.L_x_54:
[----:B------:R-:W-:Y:S05]  /*39f0*/  BSYNC B1 ;  /* 0x0000000000017941 */ /* 0x000fea0003800000 */
.L_x_53:
[----:B--2---:R-:W2:Y:S04]  /*3a00*/  LDL R233, [R1+0x10] ;  /* 0x0000100001e97983 */ /* 0x004ea80000100800 */
[----:B------:R-:W3:Y:S04]  /*3a10*/  LDL.LU R235, [R1+0x2c] ;  /* 0x00002c0001eb7983 */ /* 0x000ee80000300800 */
[----:B------:R0:W-:Y:S04]  /*3a20*/  STL.64 [R1+0x70], R22 ;  /* 0x0000701601007387 */ /* 0x0001e80000100a00 */
[----:B0-----:R-:W4:Y:S04]  /*3a30*/  LDL.LU.64 R22, [R1] ;  /* 0x0000000001167983 */ /* 0x001f280000300a00 */
[----:B------:R-:W-:Y:S04]  /*3a40*/  STL.64 [R1+0x68], R8 ;  /* 0x0000680801007387 */ /* 0x000fe80000100a00 */
[----:B------:R-:W-:Y:S04]  /*3a50*/  STL [R1+0x60], R5 ;  /* 0x0000600501007387 */ /* 0x000fe80000100800 */
[----:B------:R-:W-:Y:S04]  /*3a60*/  STL.64 [R1+0x58], R6 ;  /* 0x0000580601007387 */ /* 0x000fe80000100a00 */
[----:B------:R1:W-:Y:S04]  /*3a70*/  STL [R1+0x54], R4 ;  /* 0x0000540401007387 */ /* 0x0003e80000100800 */
[----:B-1----:R-:W4:Y:S01]  /*3a80*/  LDL.LU R4, [R1+0x48] ;  /* 0x0000480001047983 */ /* 0x002f220000300800 */
[----:B--2---:R-:W-:-:S05]  /*3a90*/  HADD2.F32 R233, -RZ, R233.H0_H0 ;  /* 0x200000e9ffe97230 */ /* 0x004fca0000004100 */
[----:B------:R-:W-:-:S04]  /*3aa0*/  FMUL R233, R233, R16 ;  /* 0x00000010e9e97220 */ /* 0x000fc80000400000 */
[----:B---3--:R-:W-:-:S05]  /*3ab0*/  FFMA R233, R235, R2, R233 ;  /* 0x00000002ebe97223 */ /* 0x008fca00000000e9 */
[----:B------:R-:W-:-:S05]  /*3ac0*/  F2FP.F16.F32.PACK_AB R233, RZ, R233 ;  /* 0x000000e9ffe9723e */ /* 0x000fca00000000ff */
[----:B------:R0:W-:Y:S02]  /*3ad0*/  @P1 STG.E.U16 desc[UR46][R10.64+0x22], R233 ;  /* 0x000022e90a001986 */ /* 0x0001e4000c10152e */
[----:B0-----:R-:W-:-:S05]  /*3ae0*/  IADD3 R233, P1, R236, 0x80, RZ ;  /* 0x00000080ece97810 */ /* 0x001fca0007f3e0ff */
[----:B------:R-:W-:Y:S02]  /*3af0*/  IMAD.X R235, RZ, RZ, UR7, P1 ;  /* 0x00000007ffeb7e24 */ /* 0x000fe400088e06ff */
[----:B------:R-:W-:-:S04]  /*3b00*/  IMAD.WIDE.U32 R236, R233, R14, R18 ;  /* 0x0000000ee9ec7225 */ /* 0x000fc800078e0012 */
[-C--:B------:R-:W-:Y:S02]  /*3b10*/  IMAD R235, R235, R14.reuse, RZ ;  /* 0x0000000eebeb7224 */ /* 0x080fe400078e02ff */
[----:B----4-:R-:W-:-:S04]  /*3b20*/  IMAD.WIDE.U32 R6, R233, R14, R22 ;  /* 0x0000000ee9067225 */ /* 0x010fc800078e0016 */
[C---:B------:R-:W-:Y:S02]  /*3b30*/  IMAD R5, R233.reuse, R15, R235 ;  /* 0x0000000fe9057224 */ /* 0x040fe400078e02eb */
[----:B------:R-:W-:-:S04]  /*3b40*/  IMAD.WIDE.U32 R22, R233, R14, R20 ;  /* 0x0000000ee9167225 */ /* 0x000fc800078e0014 */
[----:B------:R-:W-:Y:S01]  /*3b50*/  IMAD.IADD R15, R5, 0x1, R237 ;  /* 0x00000001050f7824 */ /* 0x000fe200078e02ed */
[----:B------:R-:W-:Y:S01]  /*3b60*/  LEA R8, P1, R22, R12, 0x1 ;  /* 0x0000000c16087211 */ /* 0x000fe200078208ff */
[----:B------:R-:W-:-:S04]  /*3b70*/  IMAD.MOV.U32 R14, RZ, RZ, R236 ;  /* 0x000000ffff0e7224 */ /* 0x000fc800078e00ec */
[----:B------:R-:W-:-:S04]  /*3b80*/  IMAD.WIDE.U32 R236, R232, UR40, R14 ;  /* 0x00000028e8ec7c25 */ /* 0x000fc8000f8e000e */
[----:B------:R-:W-:Y:S02]  /*3b90*/  IMAD.IADD R14, R23, 0x1, R5 ;  /* 0x00000001170e7824 */ /* 0x000fe400078e0205 */
[----:B------:R-:W-:-:S03]  /*3ba0*/  IMAD.IADD R15, R4, 0x1, R237 ;  /* 0x00000001040f7824 */ /* 0x000fc600078e02ed */
[-C--:B------:R-:W-:Y:S02]  /*3bb0*/  LEA.HI.X R9, R22, R13.reuse, R14, 0x1, P1 ;  /* 0x0000000d16097211 */ /* 0x080fe400008f0c0e */
[C---:B------:R-:W-:Y:S01]  /*3bc0*/  LEA R14, P1, R236.reuse, R12, 0x1 ;  /* 0x0000000cec0e7211 */ /* 0x040fe200078208ff */
[----:B------:R-:W-:Y:S01]  /*3bd0*/  IMAD.IADD R20, R5, 0x1, R7 ;  /* 0x0000000105147824 */ /* 0x000fe200078e0207 */
[----:B------:R0:W5:Y:S02]  /*3be0*/  LDL.LU.64 R22, [R1+0x70] ;  /* 0x0000700001167983 */ /* 0x0001640000300a00 */
[----:B------:R-:W-:Y:S02]  /*3bf0*/  LEA.HI.X R15, R236, R13, R15, 0x1, P1 ;  /* 0x0000000dec0f7211 */ /* 0x000fe400008f0c0f */
[-C--:B------:R-:W-:Y:S01]  /*3c00*/  IADD3 R235, P1, R234, R6.reuse, RZ ;  /* 0x00000006eaeb7210 */ /* 0x080fe20007f3e0ff */
[----:B------:R1:W-:Y:S04]  /*3c10*/  STL.64 [R1+0x8], R8 ;  /* 0x0000080801007387 */ /* 0x0003e80000100a00 */
[----:B------:R-:W-:Y:S01]  /*3c20*/  IMAD.X R21, R20, 0x1, R21, P1 ;  /* 0x0000000114157824 */ /* 0x000fe200008e0615 */
[----:B------:R-:W-:-:S05]  /*3c30*/  IADD3 R18, P1, R18, R6, RZ ;  /* 0x0000000612127210 */ /* 0x000fca0007f3e0ff */
[----:B------:R-:W-:Y:S01]  /*3c40*/  IMAD.X R19, R19, 0x1, R20, P1 ;  /* 0x0000000113137824 */ /* 0x000fe200008e0614 */
[----:B-1----:R0:W5:Y:S01]  /*3c50*/  LDL.LU.64 R8, [R1+0x68] ;  /* 0x0000680001087983 */ /* 0x0021620000300a00 */
[----:B------:R-:W-:-:S03]  /*3c60*/  IMAD.WIDE.U32 R232, R232, UR40, R18 ;  /* 0x00000028e8e87c25 */ /* 0x000fc6000f8e0012 */
[----:B------:R0:W5:Y:S04]  /*3c70*/  LDL.LU R5, [R1+0x60] ;  /* 0x0000600001057983 */ /* 0x0001680000300800 */
[----:B------:R0:W5:Y:S01]  /*3c80*/  LDL.LU.64 R6, [R1+0x58] ;  /* 0x0000580001067983 */ /* 0x0001620000300a00 */
[----:B------:R-:W-:-:S03]  /*3c90*/  IMAD.IADD R18, R4, 0x1, R233 ;  /* 0x0000000104127824 */ /* 0x000fc600078e02e9 */
[----:B------:R-:W2:Y:S01]  /*3ca0*/  LDL.LU R20, [R1+0x10] ;  /* 0x0000100001147983 */ /* 0x000ea20000300800 */
[----:B------:R-:W-:-:S03]  /*3cb0*/  LEA R234, P1, R235, R12, 0x1 ;  /* 0x0000000cebea7211 */ /* 0x000fc600078208ff */
[----:B------:R0:W5:Y:S01]  /*3cc0*/  LDL.LU R4, [R1+0x54] ;  /* 0x0000540001047983 */ /* 0x0001620000300800 */
[-C--:B------:R-:W-:Y:S02]  /*3cd0*/  LEA.HI.X R235, R235, R13.reuse, R21, 0x1, P1 ;  /* 0x0000000debeb7211 */ /* 0x080fe400008f0c15 */
[----:B------:R-:W-:Y:S02]  /*3ce0*/  LEA R12, P1, R232, R12, 0x1 ;  /* 0x0000000ce80c7211 */ /* 0x000fe400078208ff */
[----:B-----5:R-:W-:Y:S02]  /*3cf0*/  ISETP.GT.AND P2, PT, R0, 0x18, PT ;  /* 0x000000180000780c */ /* 0x020fe40003f44270 */
[--C-:B------:R-:W-:Y:S02]  /*3d00*/  LEA.HI.X R13, R232, R13, R18.reuse, 0x1, P1 ;  /* 0x0000000de80d7211 */ /* 0x100fe400008f0c12 */
[----:B------:R-:W-:Y:S01]  /*3d10*/  ISETP.GT.AND P1, PT, R3, RZ, P2 ;  /* 0x000000ff0300720c */ /* 0x000fe20001724270 */
[----:B------:R-:W-:Y:S01]  /*3d20*/  BSSY B1, `(.L_x_55) ;  /* 0x0000004000017945 */ /* 0x000fe20003800000 */
[----:B--2---:R-:W-:-:S11]  /*3d30*/  PRMT R18, R20, 0x7610, R18 ;  /* 0x0000761014127816 */ /* 0x004fd60000000012 */
[----:B0-----:R-:W-:Y:S05]  /*3d40*/  @!P1 BRA `(.L_x_56) ;  /* 0x0000000000049947 */ /* 0x001fea0003800000 */
[----:B------:R0:W5:Y:S02]  /*3d50*/  LDG.E.LTC128B.U16 R18, desc[UR46][R4.64+0x30] ;  /* 0x0000302e04127981 */ /* 0x000164000c1e1520 */
.L_x_56:
[----:B------:R-:W-:Y:S05]  /*3d60*/  BSYNC B1 ;  /* 0x0000000000017941 */ /* 0x000fea0003800000 */
.L_x_55:
[----:B------:R-:W2:Y:S01]  /*3d70*/  LDL.LU R20, [R1+0x30] ;  /* 0x0000300001147983 */ /* 0x000ea20000300800 */
[----:B-----5:R-:W-:Y:S01]  /*3d80*/  HADD2.F32 R19, -RZ, R18.H0_H0 ;  /* 0x20000012ff137230 */ /* 0x020fe20000004100 */
[----:B------:R-:W-:Y:S04]  /*3d90*/  BSSY B1, `(.L_x_57) ;  /* 0x0000009000017945 */ /* 0x000fe80003800000 */
[----:B------:R-:W-:-:S04]  /*3da0*/  FMUL R19, R19, R16 ;  /* 0x0000001013137220 */ /* 0x000fc80000400000 */
[----:B--2---:R-:W-:-:S05]  /*3db0*/  FFMA R19, R20, R2, R19 ;  /* 0x0000000214137223 */ /* 0x004fca0000000013 */
[----:B------:R-:W-:-:S05]  /*3dc0*/  F2FP.F16.F32.PACK_AB R19, RZ, R19 ;  /* 0x00000013ff13723e */ /* 0x000fca00000000ff */
[----:B------:R1:W-:Y:S01]  /*3dd0*/  @P1 STG.E.U16 desc[UR46][R6.64+0x30], R19 ;  /* 0x0000301306001986 */ /* 0x0003e2000c10152e */
[----:B------:R-:W-:-:S04]  /*3de0*/  ISETP.GT.AND P1, PT, R0, 0x19, PT ;  /* 0x000000190000780c */ /* 0x000fc80003f24270 */
[----:B------:R-:W-:-:S13]  /*3df0*/  ISETP.GT.AND P5, PT, R3, RZ, P1 ;  /* 0x000000ff0300720c */ /* 0x000fda0000fa4270 */
[----:B-1----:R-:W-:Y:S05]  /*3e00*/  @!P5 BRA `(.L_x_58) ;  /* 0x000000000004d947 */ /* 0x002fea0003800000 */
[----:B------:R1:W5:Y:S02]  /*3e10*/  LDG.E.LTC128B.U16 R18, desc[UR46][R4.64+0x32] ;  /* 0x0000322e04127981 */ /* 0x000364000c1e1520 */
.L_x_58:
[----:B------:R-:W-:Y:S05]  /*3e20*/  BSYNC B1 ;  /* 0x0000000000017941 */ /* 0x000fea0003800000 */
.L_x_57:
[----:B------:R-:W2:Y:S01]  /*3e30*/  LDL.LU R20, [R1+0x34] ;  /* 0x0000340001147983 */ /* 0x000ea20000300800 */
[----:B-----5:R-:W-:Y:S01]  /*3e40*/  HADD2.F32 R19, -RZ, R18.H0_H0 ;  /* 0x20000012ff137230 */ /* 0x020fe20000004100 */
[----:B------:R-:W-:Y:S04]  /*3e50*/  BSSY B1, `(.L_x_59) ;  /* 0x0000008000017945 */ /* 0x000fe80003800000 */
[----:B------:R-:W-:-:S04]  /*3e60*/  FMUL R19, R19, R16 ;  /* 0x0000001013137220 */ /* 0x000fc80000400000 */
[----:B--2---:R-:W-:-:S05]  /*3e70*/  FFMA R19, R20, R2, R19 ;  /* 0x0000000214137223 */ /* 0x004fca0000000013 */
[----:B------:R-:W-:-:S05]  /*3e80*/  F2FP.F16.F32.PACK_AB R19, RZ, R19 ;  /* 0x00000013ff13723e */ /* 0x000fca00000000ff */
[----:B------:R2:W-:Y:S01]  /*3e90*/  @P5 STG.E.U16 desc[UR46][R6.64+0x32], R19 ;  /* 0x0000321306005986 */ /* 0x0005e2000c10152e */
[----:B------:R-:W-:-:S13]  /*3ea0*/  ISETP.GT.AND P5, PT, R3, 0x8, P2 ;  /* 0x000000080300780c */ /* 0x000fda00017a4270 */
[----:B--2---:R-:W-:Y:S05]  /*3eb0*/  @!P5 BRA `(.L_x_60) ;  /* 0x000000000004d947 */ /* 0x004fea0003800000 */
[----:B------:R2:W5:Y:S02]  /*3ec0*/  LDG.E.LTC128B.U16 R18, desc[UR46][R8.64+0x30] ;  /* 0x0000302e08127981 */ /* 0x000564000c1e1520 */
.L_x_60:
[----:B------:R-:W-:Y:S05]  /*3ed0*/  BSYNC B1 ;  /* 0x0000000000017941 */ /* 0x000fea0003800000 */
.L_x_59:
[----:B------:R-:W3:Y:S01]  /*3ee0*/  LDL.LU R20, [R1+0x38] ;  /* 0x0000380001147983 */ /* 0x000ee20000300800 */
[----:B-----5:R-:W-:Y:S01]  /*3ef0*/  HADD2.F32 R19, -RZ, R18.H0_H0 ;  /* 0x20000012ff137230 */ /* 0x020fe20000004100 */
[----:B------:R-:W-:Y:S01]  /*3f00*/  BSSY B1, `(.L_x_61) ;  /* 0x0000009000017945 */ /* 0x000fe20003800000 */
[----:B------:R-:W-:-:S03]  /*3f10*/  PRMT R232, R18, 0x7610, R232 ;  /* 0x0000761012e87816 */ /* 0x000fc600000000e8 */
[----:B------:R-:W-:-:S04]  /*3f20*/  FMUL R19, R19, R16 ;  /* 0x0000001013137220 */ /* 0x000fc80000400000 */
[----:B---3--:R-:W-:-:S05]  /*3f30*/  FFMA R19, R20, R2, R19 ;  /* 0x0000000214137223 */ /* 0x008fca0000000013 */
[----:B------:R-:W-:-:S05]  /*3f40*/  F2FP.F16.F32.PACK_AB R19, RZ, R19 ;  /* 0x00000013ff13723e */ /* 0x000fca00000000ff */
[----:B------:R3:W-:Y:S01]  /*3f50*/  @P5 STG.E.U16 desc[UR46][R10.64+0x30], R19 ;  /* 0x000030130a005986 */ /* 0x0007e2000c10152e */
[----:B------:R-:W-:-:S13]  /*3f60*/  ISETP.GT.AND P5, PT, R3, 0x8, P1 ;  /* 0x000000080300780c */ /* 0x000fda0000fa4270 */
[----:B---3--:R-:W-:Y:S05]  /*3f70*/  @!P5 BRA `(.L_x_62) ;  /* 0x000000000004d947 */ /* 0x008fea0003800000 */
[----:B------:R3:W5:Y:S02]  /*3f80*/  LDG.E.LTC128B.U16 R232, desc[UR46][R8.64+0x32] ;  /* 0x0000322e08e87981 */ /* 0x000764000c1e1520 */
.L_x_62:
[----:B------:R-:W-:Y:S05]  /*3f90*/  BSYNC B1 ;  /* 0x0000000000017941 */ /* 0x000fea0003800000 */
.L_x_61:
[----:B------:R-:W4:Y:S04]  /*3fa0*/  LDL.LU R19, [R1+0x3c] ;  /* 0x00003c0001137983 */ /* 0x000f280000300800 */
[----:B------:R-:W2:Y:S01]  /*3fb0*/  LDL.LU.64 R20, [R1+0x8] ;  /* 0x0000080001147983 */ /* 0x000ea20000300a00 */
[----:B-----5:R-:W-:Y:S02]  /*3fc0*/  HADD2.F32 R18, -RZ, R232.H0_H0 ;  /* 0x200000e8ff127230 */ /* 0x020fe40000004100 */
[----:B------:R-:W-:Y:S02]  /*3fd0*/  IMAD.U32 R236, RZ, RZ, UR8 ;  /* 0x00000008ffec7e24 */ /* 0x000fe4000f8e00ff */
[----:B------:R-:W-:Y:S02]  /*3fe0*/  IMAD.U32 R233, RZ, RZ, UR9 ;  /* 0x00000009ffe97e24 */ /* 0x000fe4000f8e00ff */
[----:B------:R-:W-:Y:S01]  /*3ff0*/  FMUL R18, R18, R16 ;  /* 0x0000001012127220 */ /* 0x000fe20000400000 */
[----:B------:R-:W-:-:S03]  /*4000*/  IMAD.SHL.U32 R236, R236, 0x100, RZ ;  /* 0x00000100ecec7824 */ /* 0x000fc600078e00ff */
[----:B----4-:R-:W-:-:S05]  /*4010*/  FFMA R18, R19, R2, R18 ;  /* 0x0000000213127223 */ /* 0x010fca0000000012 */
[----:B------:R-:W-:-:S05]  /*4020*/  F2FP.F16.F32.PACK_AB R18, RZ, R18 ;  /* 0x00000012ff12723e */ /* 0x000fca00000000ff */
[----:B------:R4:W-:Y:S02]  /*4030*/  @P5 STG.E.U16 desc[UR46][R10.64+0x32], R18 ;  /* 0x000032120a005986 */ /* 0x0009e4000c10152e */
[----:B----4-:R-:W-:-:S05]  /*4040*/  IMAD.U32 R18, RZ, RZ, UR8 ;  /* 0x00000008ff127e24 */ /* 0x010fca000f8e00ff */
[----:B------:R-:W-:Y:S02]  /*4050*/  SHF.L.U64.HI R233, R18, 0x8, R233 ;  /* 0x0000000812e97819 */ /* 0x000fe400000102e9 */
[----:B------:R-:W-:-:S05]  /*4060*/  IADD3 R18, P5, R236, R6, RZ ;  /* 0x00000006ec127210 */ /* 0x000fca0007fbe0ff */
[----:B------:R-:W-:Y:S01]  /*4070*/  IMAD.X R19, R233, 0x1, R7, P5 ;  /* 0x00000001e9137824 */ /* 0x000fe200028e0607 */
[----:B------:R-:W-:-:S13]  /*4080*/  ISETP.GT.AND P5, PT, R3, 0x80, P0 ;  /* 0x000000800300780c */ /* 0x000fda00007a4270 */
[----:B--2---:R-:W2:Y:S01]  /*4090*/  @P5 LDG.E.LTC128B.U16 R232, desc[UR46][R20.64] ;  /* 0x0000002e14e85981 */ /* 0x004ea2000c1e1520 */
[----:B------:R-:W-:Y:S01]  /*40a0*/  BSSY B1, `(.L_x_63) ;  /* 0x000000a000017945 */ /* 0x000fe20003800000 */
[----:B--2---:R-:W-:-:S05]  /*40b0*/  HADD2.F32 R20, -RZ, R232.H0_H0 ;  /* 0x200000e8ff147230 */ /* 0x004fca0000004100 */
[----:B------:R-:W-:-:S04]  /*40c0*/  FMUL R20, R20, R16 ;  /* 0x0000001014147220 */ /* 0x000fc80000400000 */
[----:B------:R-:W-:-:S05]  /*40d0*/  FFMA R20, R216, R2, R20 ;  /* 0x00000002d8147223 */ /* 0x000fca0000000014 */
[----:B------:R-:W-:-:S05]  /*40e0*/  F2FP.F16.F32.PACK_AB R20, RZ, R20 ;  /* 0x00000014ff14723e */ /* 0x000fca00000000ff */
[----:B------:R2:W-:Y:S01]  /*40f0*/  @P5 STG.E.U16 desc[UR46][R18.64], R20 ;  /* 0x0000001412005986 */ /* 0x0005e2000c10152e */
[----:B------:R-:W-:-:S04]  /*4100*/  LOP3.LUT P5, RZ, R17, 0x4, RZ, 0xc0, !PT ;  /* 0x0000000411ff7812 */ /* 0x000fc800078ac0ff */
[----:B------:R-:W-:-:S13]  /*4110*/  ISETP.GT.AND P5, PT, R3, 0x80, P5 ;  /* 0x000000800300780c */ /* 0x000fda0002fa4270 */
[----:B--2---:R-:W-:Y:S05]  /*4120*/  @!P5 BRA `(.L_x_64) ;  /* 0x000000000004d947 */ /* 0x004fea0003800000 */
[----:B------:R2:W5:Y:S02]  /*4130*/  LDG.E.LTC128B.U16 R232, desc[UR46][R14.64+0x2] ;  /* 0x0000022e0ee87981 */ /* 0x000564000c1e1520 */
.L_x_64:
[----:B------:R-:W-:Y:S05]  /*4140*/  BSYNC B1 ;  /* 0x0000000000017941 */ /* 0x000fea0003800000 */
.L_x_63:
[----:B------:R-:W4:Y:S01]  /*4150*/  LDL R216, [R1+0x4c] ;  /* 0x00004c0001d87983 */ /* 0x000f220000100800 */
[----:B-----5:R-:W-:Y:S01]  /*4160*/  HADD2.F32 R20, -RZ, R232.H0_H0 ;  /* 0x200000e8ff147230 */ /* 0x020fe20000004100 */
[----:B------:R-:W-:Y:S01]  /*4170*/  ISETP.GT.AND P0, PT, R3, 0x88, P0 ;  /* 0x000000880300780c */ /* 0x000fe20000704270 */
[----:B------:R-:W-:Y:S01]  /*4180*/  IMAD.U32 R21, RZ, RZ, UR8 ;  /* 0x00000008ff157e24 */ /* 0x000fe2000f8e00ff */
[----:B------:R-:W-:Y:S02]  /*4190*/  BSSY B1, `(.L_x_65) ;  /* 0x000000a000017945 */ /* 0x000fe40003800000 */
[----:B------:R-:W-:Y:S01]  /*41a0*/  FMUL R20, R20, R16 ;  /* 0x0000001014147220 */ /* 0x000fe20000400000 */
[----:B------:R-:W-:-:S03]  /*41b0*/  IMAD.SHL.U32 R21, R21, 0x10, RZ ;  /* 0x0000001015157824 */ /* 0x000fc600078e00ff */
[----:B------:R-:W-:-:S05]  /*41c0*/  FFMA R20, R217, R2, R20 ;  /* 0x00000002d9147223 */ /* 0x000fca0000000014 */
[----:B------:R-:W-:-:S05]  /*41d0*/  F2FP.F16.F32.PACK_AB R20, RZ, R20 ;  /* 0x00000014ff14723e */ /* 0x000fca00000000ff */
[----:B------:R0:W-:Y:S02]  /*41e0*/  @P5 STG.E.U16 desc[UR46][R18.64+0x2], R20 ;  /* 0x0000021412005986 */ /* 0x0001e4000c10152e */
[----:B0-----:R-:W-:-:S05]  /*41f0*/  IADD3 R20, P5, R18, R21, RZ ;  /* 0x0000001512147210 */ /* 0x001fca0007fbe0ff */
[----:B----4-:R-:W-:Y:S01]  /*4200*/  IMAD.X R21, R19, 0x1, R216, P5 ;  /* 0x0000000113157824 */ /* 0x010fe200028e06d8 */
[----:B------:R-:W-:Y:S07]  /*4210*/  @!P0 BRA `(.L_x_66) ;  /* 0x0000000000048947 */ /* 0x000fee0003800000 */
[----:B------:R0:W5:Y:S02]  /*4220*/  LDG.E.LTC128B.U16 R232, desc[UR46][R234.64] ;  /* 0x0000002eeae87981 */ /* 0x000164000c1e1520 */
.L_x_66:
[----:B------:R-:W-:Y:S05]  /*4230*/  BSYNC B1 ;  /* 0x0000000000017941 */ /* 0x000fea0003800000 */
.L_x_65:
[----:B-----5:R-:W-:Y:S01]  /*4240*/  HADD2.F32 R216, -RZ, R232.H0_H0 ;  /* 0x200000e8ffd87230 */ /* 0x020fe20000004100 */
[----:B------:R-:W-:Y:S01]  /*4250*/  LOP3.LUT P5, RZ, R17, 0x4, RZ, 0xc0, !PT ;  /* 0x0000000411ff7812 */ /* 0x000fe200078ac0ff */
[----:B------:R-:W-:Y:S03]  /*4260*/  BSSY B1, `(.L_x_67) ;  /* 0x0000008000017945 */ /* 0x000fe60003800000 */
[----:B------:R-:W-:-:S04]  /*4270*/  FMUL R216, R216, R16 ;  /* 0x00000010d8d87220 */ /* 0x000fc80000400000 */
[----:B------:R-:W-:-:S05]  /*4280*/  FFMA R216, R218, R2, R216 ;  /* 0x00000002dad87223 */ /* 0x000fca00000000d8 */
[----:B------:R-:W-:-:S05]  /*4290*/  F2FP.F16.F32.PACK_AB R216, RZ, R216 ;  /* 0x000000d8ffd8723e */ /* 0x000fca00000000ff */
[----:B------:R4:W-:Y:S01]  /*42a0*/  @P0 STG.E.U16 desc[UR46][R20.64], R216 ;  /* 0x000000d814000986 */ /* 0x0009e2000c10152e */
[----:B------:R-:W-:-:S13]  /*42b0*/  ISETP.GT.AND P0, PT, R3, 0x88, P5 ;  /* 0x000000880300780c */ /* 0x000fda0002f04270 */
[----:B----4-:R-:W-:Y:S05]  /*42c0*/  @!P0 BRA `(.L_x_68) ;  /* 0x0000000000048947 */ /* 0x010fea0003800000 */
[----:B------:R4:W5:Y:S02]  /*42d0*/  LDG.E.LTC128B.U16 R232, desc[UR46][R12.64+0x2] ;  /* 0x0000022e0ce87981 */ /* 0x000964000c1e1520 */
.L_x_68:
[----:B------:R-:W-:Y:S05]  /*42e0*/  BSYNC B1 ;  /* 0x0000000000017941 */ /* 0x000fea0003800000 */
.L_x_67:
        /* <DEDUP_REMOVED lines=8> */
[----:B0-----:R-:W-:Y:S05]  /*4370*/  @!P0 BRA `(.L_x_70) ;  /* 0x0000000000048947 */ /* 0x001fea0003800000 */
[----:B------:R0:W5:Y:S02]  /*4380*/  LDG.E.LTC128B.U16 R232, desc[UR46][R14.64+0x10] ;  /* 0x0000102e0ee87981 */ /* 0x000164000c1e1520 */
.L_x_70:
[----:B------:R-:W-:Y:S05]  /*4390*/  BSYNC B1 ;  /* 0x0000000000017941 */ /* 0x000fea0003800000 */
.L_x_69:
[----:B-----5:R-:W-:Y:S01]  /*43a0*/  HADD2.F32 R217, -RZ, R232.H0_H0 ;  /* 0x200000e8ffd97230 */ /* 0x020fe20000004100 */
[----:B------:R-:W-:Y:S04]  /*43b0*/  BSSY B1, `(.L_x_71) ;  /* 0x0000008000017945 */ /* 0x000fe80003800000 */
[----:B------:R-:W-:-:S04]  /*43c0*/  FMUL R217, R217, R16 ;  /* 0x00000010d9d97220 */ /* 0x000fc80000400000 */
[----:B------:R-:W-:-:S05]  /*43d0*/  FFMA R217, R220, R2, R217 ;  /* 0x00000002dcd97223 */ /* 0x000fca00000000d9 */
[----:B------:R-:W-:-:S05]  /*43e0*/  F2FP.F16.F32.PACK_AB R217, RZ, R217 ;  /* 0x000000d9ffd9723e */ /* 0x000fca00000000ff */
[----:B------:R0:W-:Y:S01]  /*43f0*/  @P0 STG.E.U16 desc[UR46][R18.64+0x10], R217 ;  /* 0x000010d912000986 */ /* 0x0001e2000c10152e */
[----:B------:R-:W-:-:S13]  /*4400*/  ISETP.GT.AND P0, PT, R3, 0x80, P6 ;  /* 0x000000800300780c */ /* 0x000fda0003704270 */
[----:B0-----:R-:W-:Y:S05]  /*4410*/  @!P0 BRA `(.L_x_72) ;  /* 0x0000000000048947 */ /* 0x001fea0003800000 */
[----:B------:R0:W5:Y:S02]  /*4420*/  LDG.E.LTC128B.U16 R232, desc[UR46][R14.64+0x12] ;  /* 0x0000122e0ee87981 */ /* 0x000164000c1e1520 */
.L_x_72:
[----:B------:R-:W-:Y:S05]  /*4430*/  BSYNC B1 ;  /* 0x0000000000017941 */ /* 0x000fea0003800000 */
.L_x_71:
[----:B-----5:R-:W-:Y:S01]  /*4440*/  HADD2.F32 R217, -RZ, R232.H0_H0 ;  /* 0x200000e8ffd97230 */ /* 0x020fe20000004100 */
[----:B------:R-:W-:Y:S01]  /*4450*/  ISETP.GT.AND P5, PT, R3, 0x88, P5 ;  /* 0x000000880300780c */ /* 0x000fe20002fa4270 */
[----:B------:R-:W-:Y:S03]  /*4460*/  BSSY B1, `(.L_x_73) ;  /* 0x0000007000017945 */ /* 0x000fe60003800000 */
[----:B------:R-:W-:-:S04]  /*4470*/  FMUL R216, R217, R16 ;  /* 0x00000010d9d87220 */ /* 0x000fc80000400000 */
[----:B------:R-:W-:-:S05]  /*4480*/  FFMA R216, R221, R2, R216 ;  /* 0x00000002ddd87223 */ /* 0x000fca00000000d8 */
[----:B------:R-:W-:-:S05]  /*4490*/  F2FP.F16.F32.PACK_AB R216, RZ, R216 ;  /* 0x000000d8ffd8723e */ /* 0x000fca00000000ff */
[----:B------:R0:W-:Y:S01]  /*44a0*/  @P0 STG.E.U16 desc[UR46][R18.64+0x12], R216 ;  /* 0x000012d812000986 */ /* 0x0001e2000c10152e */
[----:B------:R-:W-:Y:S05]  /*44b0*/  @!P5 BRA `(.L_x_74) ;  /* 0x000000000004d947 */ /* 0x000fea0003800000 */
[----:B------:R0:W5:Y:S02]  /*44c0*/  LDG.E.LTC128B.U16 R232, desc[UR46][R12.64+0x10] ;  /* 0x0000102e0ce87981 */ /* 0x000164000c1e1520 */
.L_x_74:
[----:B------:R-:W-:Y:S05]  /*44d0*/  BSYNC B1 ;  /* 0x0000000000017941 */ /* 0x000fea0003800000 */
.L_x_73:
        /* <DEDUP_REMOVED lines=9> */
.L_x_76:
[----:B------:R-:W-:Y:S05]  /*4570*/  BSYNC B1 ;  /* 0x0000000000017941 */ /* 0x000fea0003800000 */
.L_x_75:
[----:B0----5:R-:W-:Y:S01]  /*4580*/  HADD2.F32 R217, -RZ, R232.H0_H0 ;  /* 0x200000e8ffd97230 */ /* 0x021fe20000004100 */
        /* <DEDUP_REMOVED lines=8> */
.L_x_78:
[----:B------:R-:W-:Y:S05]  /*4610*/  BSYNC B1 ;  /* 0x0000000000017941 */ /* 0x000fea0003800000 */
.L_x_77:
        /* <DEDUP_REMOVED lines=9> */
.L_x_80:
[----:B------:R-:W-:Y:S05]  /*46b0*/  BSYNC B1 ;  /* 0x0000000000017941 */ /* 0x000fea0003800000 */
.L_x_79:
        /* <DEDUP_REMOVED lines=9> */
.L_x_82:
[----:B------:R-:W-:Y:S05]  /*4750*/  BSYNC B1 ;  /* 0x0000000000017941 */ /* 0x000fea0003800000 */
.L_x_81:
        /* <DEDUP_REMOVED lines=9> */
.L_x_84:
[----:B------:R-:W-:Y:S05]  /*47f0*/  BSYNC B1 ;  /* 0x0000000000017941 */ /* 0x000fea0003800000 */
.L_x_83:
        /* <DEDUP_REMOVED lines=9> */
.L_x_86:
[----:B------:R-:W-:Y:S05]  /*4890*/  BSYNC B1 ;  /* 0x0000000000017941 */ /* 0x000fea0003800000 */
.L_x_85:
        /* <DEDUP_REMOVED lines=9> */
.L_x_88:
[----:B------:R-:W-:Y:S05]  /*4930*/  BSYNC B1 ;  /* 0x0000000000017941 */ /* 0x000fea0003800000 */
.L_x_87:
        /* <DEDUP_REMOVED lines=9> */
.L_x_90:
[----:B------:R-:W-:Y:S05]  /*49d0*/  BSYNC B1 ;  /* 0x0000000000017941 */ /* 0x000fea0003800000 */
.L_x_89:
        /* <DEDUP_REMOVED lines=9> */
.L_x_92:
[----:B------:R-:W-:Y:S05]  /*4a70*/  BSYNC B1 ;  /* 0x0000000000017941 */ /* 0x000fea0003800000 */
.L_x_91:
[----:B0----5:R-:W-:Y:S01]  /*4a80*/  HADD2.F32 R217, -RZ, R232.H0_H0 ;  /* 0x200000e8ffd97230 */ /* 0x021fe20000004100 */
[----:B------:R-:W-:Y:S01]  /*4a90*/  ISETP.GT.AND P3, PT, R0, 0x20, PT ;  /* 0x000000200000780c */ /* 0x000fe20003f64270 */
[----:B------:R-:W-:Y:S03]  /*4aa0*/  BSSY B1, `(.L_x_93) ;  /* 0x0000009000017945 */ /* 0x000fe60003800000 */
[----:B------:R-:W-:Y:S01]  /*4ab0*/  FMUL R216, R217, R16 ;  /* 0x00000010d9d87220 */ /* 0x000fe20000400000 */
[----:B------:R-:W-:-:S03]  /*4ac0*/  ISETP.GT.AND P0, PT, R3, RZ, P3 ;  /* 0x000000ff0300720c */ /* 0x000fc60001f04270 */
[----:B------:R-:W-:-:S05]  /*4ad0*/  FFMA R216, R231, R2, R216 ;  /* 0x00000002e7d87223 */ /* 0x000fca00000000d8 */
[----:B------:R-:W-:Y:S02]  /*4ae0*/  F2FP.F16.F32.PACK_AB R217, RZ, R216 ;  /* 0x000000d8ffd9723e */ /* 0x000fe400000000ff */
[----:B------:R-:W-:-:S03]  /*4af0*/  P2R R216, PR, RZ, 0x8 ;  /* 0x00000008ffd87803 */ /* 0x000fc60000000000 */
[----:B------:R0:W-:Y:S01]  /*4b00*/  @P1 STG.E.U16 desc[UR46][R20.64+0x32], R217 ;  /* 0x000032d914001986 */ /* 0x0001e2000c10152e */
[----:B------:R-:W-:Y:S05]  /*4b10*/  @!P0 BRA `(.L_x_94) ;  /* 0x0000000000048947 */ /* 0x000fea0003800000 */
[----:B------:R0:W5:Y:S02]  /*4b20*/  LDG.E.LTC128B.U16 R232, desc[UR46][R4.64+0x40] ;  /* 0x0000402e04e87981 */ /* 0x000164000c1e1520 */
.L_x_94:
[----:B------:R-:W-:Y:S05]  /*4b30*/  BSYNC B1 ;  /* 0x0000000000017941 */ /* 0x000fea0003800000 */
.L_x_93:
[----:B0----5:R-:W-:Y:S01]  /*4b40*/  HADD2.F32 R21, -RZ, R232.H0_H0 ;  /* 0x200000e8ff157230 */ /* 0x021fe20000004100 */
[----:B------:R-:W-:Y:S01]  /*4b50*/  ISETP.GT.AND P2, PT, R0, 0x21, PT ;  /* 0x000000210000780c */ /* 0x000fe20003f44270 */
[----:B------:R-:W-:Y:S03]  /*4b60*/  BSSY B1, `(.L_x_95) ;  /* 0x0000009000017945 */ /* 0x000fe60003800000 */
[----:B------:R-:W-:Y:S01]  /*4b70*/  FMUL R21, R21, R16 ;  /* 0x0000001015157220 */ /* 0x000fe20000400000 */
[----:B------:R-:W-:-:S03]  /*4b80*/  ISETP.GT.AND P1, PT, R3, RZ, P2 ;  /* 0x000000ff0300720c */ /* 0x000fc60001724270 */
[----:B------:R-:W-:Y:S01]  /*4b90*/  FFMA R21, R200, R2, R21 ;  /* 0x00000002c8157223 */ /* 0x000fe20000000015 */
[----:B------:R-:W-:-:S04]  /*4ba0*/  P2R R200, PR, RZ, 0x4 ;  /* 0x00000004ffc87803 */ /* 0x000fc80000000000 */
[----:B------:R-:W-:-:S05]  /*4bb0*/  F2FP.F16.F32.PACK_AB R21, RZ, R21 ;  /* 0x00000015ff15723e */ /* 0x000fca00000000ff */
[----:B------:R0:W-:Y:S01]  /*4bc0*/  @P0 STG.E.U16 desc[UR46][R6.64+0x40], R21 ;  /* 0x0000401506000986 */ /* 0x0001e2000c10152e */
[----:B------:R-:W-:Y:S05]  /*4bd0*/  @!P1 BRA `(.L_x_96) ;  /* 0x0000000000049947 */ /* 0x000fea0003800000 */
[----:B------:R0:W5:Y:S02]  /*4be0*/  LDG.E.LTC128B.U16 R232, desc[UR46][R4.64+0x42] ;  /* 0x0000422e04e87981 */ /* 0x000164000c1e1520 */
.L_x_96:
[----:B------:R-:W-:Y:S05]  /*4bf0*/  BSYNC B1 ;  /* 0x0000000000017941 */ /* 0x000fea0003800000 */
.L_x_95:
        /* <DEDUP_REMOVED lines=9> */
.L_x_98:
[----:B------:R-:W-:Y:S05]  /*4c90*/  BSYNC B1 ;  /* 0x0000000000017941 */ /* 0x000fea0003800000 */
.L_x_97:
        /* <DEDUP_REMOVED lines=9> */
.L_x_100:
[----:B------:R-:W-:Y:S05]  /*4d30*/  BSYNC B1 ;  /* 0x0000000000017941 */ /* 0x000fea0003800000 */
.L_x_99:
[----:B0----5:R-:W-:Y:S01]  /*4d40*/  HADD2.F32 R21, -RZ, R232.H0_H0 ;  /* 0x200000e8ff157230 */ /* 0x021fe20000004100 */
[----:B------:R-:W-:Y:S01]  /*4d50*/  ISETP.GT.AND P6, PT, R0, 0x28, PT ;  /* 0x000000280000780c */ /* 0x000fe20003fc4270 */
[----:B------:R-:W-:Y:S03]  /*4d60*/  BSSY B1, `(.L_x_101) ;  /* 0x0000008000017945 */ /* 0x000fe60003800000 */
[----:B------:R-:W-:Y:S01]  /*4d70*/  FMUL R20, R21, R16 ;  /* 0x0000001015147220 */ /* 0x000fe20000400000 */
[----:B------:R-:W-:-:S03]  /*4d80*/  ISETP.GT.AND P0, PT, R3, RZ, P6 ;  /* 0x000000ff0300720c */ /* 0x000fc60003704270 */
[----:B------:R-:W-:-:S05]  /*4d90*/  FFMA R20, R203, R2, R20 ;  /* 0x00000002cb147223 */ /* 0x000fca0000000014 */
[----:B------:R-:W-:-:S05]  /*4da0*/  F2FP.F16.F32.PACK_AB R20, RZ, R20 ;  /* 0x00000014ff14723e */ /* 0x000fca00000000ff */
[----:B------:R0:W-:Y:S01]  /*4db0*/  @P1 STG.E.U16 desc[UR46][R10.64+0x42], R20 ;  /* 0x000042140a001986 */ /* 0x0001e2000c10152e */
[----:B------:R-:W-:Y:S05]  /*4dc0*/  @!P0 BRA `(.L_x_102) ;  /* 0x0000000000048947 */ /* 0x000fea0003800000 */
[----:B------:R0:W5:Y:S02]  /*4dd0*/  LDG.E.LTC128B.U16 R232, desc[UR46][R4.64+0x50] ;  /* 0x0000502e04e87981 */ /* 0x000164000c1e1520 */
.L_x_102:
[----:B------:R-:W-:Y:S05]  /*4de0*/  BSYNC B1 ;  /* 0x0000000000017941 */ /* 0x000fea0003800000 */
.L_x_101:
[----:B-----5:R-:W-:Y:S01]  /*4df0*/  HADD2.F32 R21, -RZ, R232.H0_H0 ;  /* 0x200000e8ff157230 */ /* 0x020fe20000004100 */
        /* <DEDUP_REMOVED lines=9> */
.L_x_104:
[----:B------:R-:W-:Y:S05]  /*4e90*/  BSYNC B1 ;  /* 0x0000000000017941 */ /* 0x000fea0003800000 */
.L_x_103:
        /* <DEDUP_REMOVED lines=9> */
.L_x_106:
[----:B------:R-:W-:Y:S05]  /*4f30*/  BSYNC B1 ;  /* 0x0000000000017941 */ /* 0x000fea0003800000 */
.L_x_105:
        /* <DEDUP_REMOVED lines=9> */
.L_x_108:
[----:B------:R-:W-:Y:S05]  /*4fd0*/  BSYNC B1 ;  /* 0x0000000000017941 */ /* 0x000fea0003800000 */
.L_x_107:
[----:B0----5:R-:W-:Y:S01]  /*4fe0*/  HADD2.F32 R21, -RZ, R232.H0_H0 ;  /* 0x200000e8ff157230 */ /* 0x021fe20000004100 */
[----:B------:R-:W-:Y:S01]  /*4ff0*/  ISETP.GT.AND P3, PT, R0, 0x30, PT ;  /* 0x000000300000780c */ /* 0x000fe20003f64270 */
[----:B------:R-:W-:Y:S01]  /*5000*/  IMAD.U32 R203, RZ, RZ, UR8 ;  /* 0x00000008ffcb7e24 */ /* 0x000fe2000f8e00ff */
[----:B------:R-:W-:Y:S01]  /*5010*/  BSSY B1, `(.L_x_109) ;  /* 0x000000e000017945 */ /* 0x000fe20003800000 */
[----:B------:R-:W-:Y:S02]  /*5020*/  IMAD.U32 R202, RZ, RZ, UR9 ;  /* 0x00000009ffca7e24 */ /* 0x000fe4000f8e00ff */
[----:B------:R-:W-:Y:S01]  /*5030*/  FMUL R20, R21, R16 ;  /* 0x0000001015147220 */ /* 0x000fe20000400000 */
[----:B------:R-:W-:Y:S02]  /*5040*/  IMAD.SHL.U32 R203, R203, 0x10, RZ ;  /* 0x00000010cbcb7824 */ /* 0x000fe400078e00ff */
[----:B------:R-:W-:Y:S02]  /*5050*/  IMAD.U32 R201, RZ, RZ, UR8 ;  /* 0x00000008ffc97e24 */ /* 0x000fe4000f8e00ff */
[----:B------:R-:W-:Y:S01]  /*5060*/  FFMA R20, R207, R2, R20 ;  /* 0x00000002cf147223 */ /* 0x000fe20000000014 */
[----:B------:R-:W-:-:S02]  /*5070*/  IADD3 R236, P0, P2, R203, R6, R236 ;  /* 0x00000006cbec7210 */ /* 0x000fc40007a1e0ec */
[----:B------:R-:W-:Y:S02]  /*5080*/  SHF.L.U64.HI R201, R201, 0x4, R202 ;  /* 0x00000004c9c97819 */ /* 0x000fe400000102ca */
[----:B------:R-:W-:Y:S02]  /*5090*/  F2FP.F16.F32.PACK_AB R20, RZ, R20 ;  /* 0x00000014ff14723e */ /* 0x000fe400000000ff */
[----:B------:R-:W-:Y:S02]  /*50a0*/  IADD3.X R237, R201, R7, R233, P0, P2 ;  /* 0x00000007c9ed7210 */ /* 0x000fe400007e44e9 */
[----:B------:R-:W-:Y:S01]  /*50b0*/  ISETP.GT.AND P0, PT, R3, RZ, P3 ;  /* 0x000000ff0300720c */ /* 0x000fe20001f04270 */
[----:B------:R0:W-:-:S12]  /*50c0*/  @P1 STG.E.U16 desc[UR46][R10.64+0x52], R20 ;  /* 0x000052140a001986 */ /* 0x0001d8000c10152e */
[----:B0-----:R-:W-:Y:S05]  /*50d0*/  @!P0 BRA `(.L_x_110) ;  /* 0x0000000000048947 */ /* 0x001fea0003800000 */
[----:B------:R0:W5:Y:S02]  /*50e0*/  LDG.E.LTC128B.U16 R232, desc[UR46][R4.64+0x60] ;  /* 0x0000602e04e87981 */ /* 0x000164000c1e1520 */
.L_x_110:
[----:B------:R-:W-:Y:S05]  /*50f0*/  BSYNC B1 ;  /* 0x0000000000017941 */ /* 0x000fea0003800000 */
.L_x_109:
[----:B-----5:R-:W-:Y:S01]  /*5100*/  HADD2.F32 R21, -RZ, R232.H0_H0 ;  /* 0x200000e8ff157230 */ /* 0x020fe20000004100 */
[----:B------:R-:W-:Y:S01]  /*5110*/  ISETP.GT.AND P2, PT, R0, 0x31, PT ;  /* 0x000000310000780c */ /* 0x000fe20003f44270 */
[----:B------:R-:W-:Y:S03]  /*5120*/  BSSY B1, `(.L_x_111) ;  /* 0x0000008000017945 */ /* 0x000fe60003800000 */
[----:B------:R-:W-:-:S04]  /*5130*/  FMUL R21, R21, R16 ;  /* 0x0000001015157220 */ /* 0x000fc80000400000 */
[----:B------:R-:W-:-:S05]  /*5140*/  FFMA R21, R208, R2, R21 ;  /* 0x00000002d0157223 */ /* 0x000fca0000000015 */
[----:B------:R-:W-:-:S05]  /*5150*/  F2FP.F16.F32.PACK_AB R21, RZ, R21 ;  /* 0x00000015ff15723e */ /* 0x000fca00000000ff */
[----:B------:R0:W-:Y:S01]  /*5160*/  @P0 STG.E.U16 desc[UR46][R6.64+0x60], R21 ;  /* 0x0000601506000986 */ /* 0x0001e2000c10152e */
[----:B------:R-:W-:-:S13]  /*5170*/  ISETP.GT.AND P0, PT, R3, RZ, P2 ;  /* 0x000000ff0300720c */ /* 0x000fda0001704270 */
[----:B0-----:R-:W-:Y:S05]  /*5180*/  @!P0 BRA `(.L_x_112) ;  /* 0x0000000000048947 */ /* 0x001fea0003800000 */
[----:B------:R0:W5:Y:S02]  /*5190*/  LDG.E.LTC128B.U16 R232, desc[UR46][R4.64+0x62] ;  /* 0x0000622e04e87981 */ /* 0x000164000c1e1520 */
.L_x_112:
[----:B------:R-:W-:Y:S05]  /*51a0*/  BSYNC B1 ;  /* 0x0000000000017941 */ /* 0x000fea0003800000 */
.L_x_111:
        /* <DEDUP_REMOVED lines=9> */
.L_x_114:
[----:B------:R-:W-:Y:S05]  /*5240*/  BSYNC B1 ;  /* 0x0000000000017941 */ /* 0x000fea0003800000 */
.L_x_113:
        /* <DEDUP_REMOVED lines=9> */
.L_x_116:
[----:B------:R-:W-:Y:S05]  /*52e0*/  BSYNC B1 ;  /* 0x0000000000017941 */ /* 0x000fea0003800000 */
.L_x_115:
[----:B-----5:R-:W-:Y:S01]  /*52f0*/  HADD2.F32 R21, -RZ, R232.H0_H0 ;  /* 0x200000e8ff157230 */ /* 0x020fe20000004100 */
[----:B------:R-:W-:Y:S01]  /*5300*/  ISETP.GT.AND P1, PT, R0, 0x38, PT ;  /* 0x000000380000780c */ /* 0x000fe20003f24270 */
[----:B------:R-:W-:Y:S03]  /*5310*/  BSSY B1, `(.L_x_117) ;  /* 0x000000b000017945 */ /* 0x000fe60003800000 */
[----:B------:R-:W-:-:S04]  /*5320*/  FMUL R20, R21, R16 ;  /* 0x0000001015147220 */ /* 0x000fc80000400000 */
[----:B------:R-:W-:-:S05]  /*5330*/  FFMA R20, R211, R2, R20 ;  /* 0x00000002d3147223 */ /* 0x000fca0000000014 */
[----:B------:R-:W-:-:S04]  /*5340*/  F2FP.F16.F32.PACK_AB R20, RZ, R20 ;  /* 0x00000014ff14723e */ /* 0x000fc800000000ff */
[----:B------:R-:W-:-:S05]  /*5350*/  PRMT R21, R20, 0x7610, R21 ;  /* 0x0000761014157816 */ /* 0x000fca0000000015 */
[----:B------:R1:W-:Y:S01]  /*5360*/  @P0 STG.E.U16 desc[UR46][R10.64+0x62], R21 ;  /* 0x000062150a000986 */ /* 0x0003e2000c10152e */
[----:B------:R-:W-:-:S05]  /*5370*/  IADD3 R20, P0, R203, R18, RZ ;  /* 0x00000012cb147210 */ /* 0x000fca0007f1e0ff */
[----:B-1----:R-:W-:Y:S01]  /*5380*/  IMAD.X R21, R201, 0x1, R19, P0 ;  /* 0x00000001c9157824 */ /* 0x002fe200000e0613 */
[----:B------:R-:W-:-:S13]  /*5390*/  ISETP.GT.AND P0, PT, R3, RZ, P1 ;  /* 0x000000ff0300720c */ /* 0x000fda0000f04270 */
[----:B------:R-:W-:Y:S05]  /*53a0*/  @!P0 BRA `(.L_x_118) ;  /* 0x0000000000048947 */ /* 0x000fea0003800000 */
[----:B------:R1:W5:Y:S02]  /*53b0*/  LDG.E.LTC128B.U16 R232, desc[UR46][R4.64+0x70] ;  /* 0x0000702e04e87981 */ /* 0x000364000c1e1520 */
.L_x_118:
[----:B------:R-:W-:Y:S05]  /*53c0*/  BSYNC B1 ;  /* 0x0000000000017941 */ /* 0x000fea0003800000 */
.L_x_117:
[----:B-----5:R-:W-:Y:S01]  /*53d0*/  HADD2.F32 R201, -RZ, R232.H0_H0 ;  /* 0x200000e8ffc97230 */ /* 0x020fe20000004100 */
[----:B------:R-:W-:Y:S04]  /*53e0*/  BSSY B1, `(.L_x_119) ;  /* 0x0000009000017945 */ /* 0x000fe80003800000 */
[----:B------:R-:W-:-:S04]  /*53f0*/  FMUL R201, R201, R16 ;  /* 0x00000010c9c97220 */ /* 0x000fc80000400000 */
[----:B------:R-:W-:-:S05]  /*5400*/  FFMA R201, R212, R2, R201 ;  /* 0x00000002d4c97223 */ /* 0x000fca00000000c9 */
[----:B------:R-:W-:-:S05]  /*5410*/  F2FP.F16.F32.PACK_AB R201, RZ, R201 ;  /* 0x000000c9ffc9723e */ /* 0x000fca00000000ff */
[----:B------:R0:W-:Y:S01]  /*5420*/  @P0 STG.E.U16 desc[UR46][R6.64+0x70], R201 ;  /* 0x000070c906000986 */ /* 0x0001e2000c10152e */
[----:B------:R-:W-:-:S04]  /*5430*/  ISETP.GT.AND P0, PT, R0, 0x39, PT ;  /* 0x000000390000780c */ /* 0x000fc80003f04270 */
[----:B------:R-:W-:-:S13]  /*5440*/  ISETP.GT.AND P5, PT, R3, RZ, P0 ;  /* 0x000000ff0300720c */ /* 0x000fda00007a4270 */
[----:B0-----:R-:W-:Y:S05]  /*5450*/  @!P5 BRA `(.L_x_120) ;  /* 0x000000000004d947 */ /* 0x001fea0003800000 */
[----:B------:R0:W5:Y:S02]  /*5460*/  LDG.E.LTC128B.U16 R232, desc[UR46][R4.64+0x72] ;  /* 0x0000722e04e87981 */ /* 0x000164000c1e1520 */
.L_x_120:
[----:B------:R-:W-:Y:S05]  /*5470*/  BSYNC B1 ;  /* 0x0000000000017941 */ /* 0x000fea0003800000 */
.L_x_119:
        /* <DEDUP_REMOVED lines=9> */
.L_x_122:
[----:B------:R-:W-:Y:S05]  /*5510*/  BSYNC B1 ;  /* 0x0000000000017941 */ /* 0x000fea0003800000 */
.L_x_121:
        /* <DEDUP_REMOVED lines=9> */
.L_x_124:
[----:B------:R-:W-:Y:S05]  /*55b0*/  BSYNC B1 ;  /* 0x0000000000017941 */ /* 0x000fea0003800000 */
.L_x_123:
[----:B-----5:R-:W-:Y:S01]  /*55c0*/  HADD2.F32 R201, -RZ, R232.H0_H0 ;  /* 0x200000e8ffc97230 */ /* 0x020fe20000004100 */
[----:B------:R-:W-:Y:S04]  /*55d0*/  BSSY B1, `(.L_x_125) ;  /* 0x0000009000017945 */ /* 0x000fe80003800000 */
[----:B------:R-:W-:-:S04]  /*55e0*/  FMUL R202, R201, R16 ;  /* 0x00000010c9ca7220 */ /* 0x000fc80000400000 */
[----:B------:R-:W-:-:S05]  /*55f0*/  FFMA R202, R215, R2, R202 ;  /* 0x00000002d7ca7223 */ /* 0x000fca00000000ca */
[----:B------:R-:W-:-:S05]  /*5600*/  F2FP.F16.F32.PACK_AB R202, RZ, R202 ;  /* 0x000000caffca723e */ /* 0x000fca00000000ff */
[----:B------:R0:W-:Y:S01]  /*5610*/  @P5 STG.E.U16 desc[UR46][R10.64+0x72], R202 ;  /* 0x000072ca0a005986 */ /* 0x0001e2000c10152e */
[----:B------:R-:W-:-:S04]  /*5620*/  ISETP.NE.AND P5, PT, R216, RZ, PT ;  /* 0x000000ffd800720c */ /* 0x000fc80003fa5270 */
[----:B------:R-:W-:-:S13]  /*5630*/  ISETP.GT.AND P5, PT, R3, 0x80, P5 ;  /* 0x000000800300780c */ /* 0x000fda0002fa4270 */
[----:B0-----:R-:W-:Y:S05]  /*5640*/  @!P5 BRA `(.L_x_126) ;  /* 0x000000000004d947 */ /* 0x001fea0003800000 */
[----:B------:R0:W5:Y:S02]  /*5650*/  LDG.E.LTC128B.U16 R232, desc[UR46][R14.64+0x40] ;  /* 0x0000402e0ee87981 */ /* 0x000164000c1e1520 */
.L_x_126:
[----:B------:R-:W-:Y:S05]  /*5660*/  BSYNC B1 ;  /* 0x0000000000017941 */ /* 0x000fea0003800000 */
.L_x_125:
        /* <DEDUP_REMOVED lines=10> */
.L_x_128:
[----:B------:R-:W-:Y:S05]  /*5710*/  BSYNC B1 ;  /* 0x0000000000017941 */ /* 0x000fea0003800000 */
.L_x_127:
        /* <DEDUP_REMOVED lines=10> */
.L_x_130:
[----:B------:R-:W-:Y:S05]  /*57c0*/  BSYNC B1 ;  /* 0x0000000000017941 */ /* 0x000fea0003800000 */
.L_x_129:
        /* <DEDUP_REMOVED lines=10> */
.L_x_132:
[----:B------:R-:W-:Y:S05]  /*5870*/  BSYNC B1 ;  /* 0x0000000000017941 */ /* 0x000fea0003800000 */
.L_x_131:
        /* <DEDUP_REMOVED lines=9> */
.L_x_134:
[----:B------:R-:W-:Y:S05]  /*5910*/  BSYNC B1 ;  /* 0x0000000000017941 */ /* 0x000fea0003800000 */
.L_x_133:
        /* <DEDUP_REMOVED lines=9> */
.L_x_136:
[----:B------:R-:W-:Y:S05]  /*59b0*/  BSYNC B1 ;  /* 0x0000000000017941 */ /* 0x000fea0003800000 */
.L_x_135:
        /* <DEDUP_REMOVED lines=9> */
.L_x_138:
[----:B------:R-:W-:Y:S05]  /*5a50*/  BSYNC B1 ;  /* 0x0000000000017941 */ /* 0x000fea0003800000 */
.L_x_137:
        /* <DEDUP_REMOVED lines=9> */
.L_x_140:
[----:B------:R-:W-:Y:S05]  /*5af0*/  BSYNC B1 ;  /* 0x0000000000017941 */ /* 0x000fea0003800000 */
.L_x_139:
        /* <DEDUP_REMOVED lines=9> */
.L_x_142:
[----:B------:R-:W-:Y:S05]  /*5b90*/  BSYNC B1 ;  /* 0x0000000000017941 */ /* 0x000fea0003800000 */
.L_x_141:
        /* <DEDUP_REMOVED lines=9> */
.L_x_144:
[----:B------:R-:W-:Y:S05]  /*5c30*/  BSYNC B1 ;  /* 0x0000000000017941 */ /* 0x000fea0003800000 */
.L_x_143:
        /* <DEDUP_REMOVED lines=9> */
.L_x_146:
[----:B------:R-:W-:Y:S05]  /*5cd0*/  BSYNC B1 ;  /* 0x0000000000017941 */ /* 0x000fea0003800000 */
.L_x_145:
        /* <DEDUP_REMOVED lines=9> */
.L_x_148:
[----:B------:R-:W-:Y:S05]  /*5d70*/  BSYNC B1 ;  /* 0x0000000000017941 */ /* 0x000fea0003800000 */
.L_x_147:
        /* <DEDUP_REMOVED lines=9> */
.L_x_150:
[----:B------:R-:W-:Y:S05]  /*5e10*/  BSYNC B1 ;  /* 0x0000000000017941 */ /* 0x000fea0003800000 */
.L_x_149:
        /* <DEDUP_REMOVED lines=9> */
.L_x_152:
[----:B------:R-:W-:Y:S05]  /*5eb0*/  BSYNC B1 ;  /* 0x0000000000017941 */ /* 0x000fea0003800000 */
.L_x_151:
        /* <DEDUP_REMOVED lines=9> */
.L_x_154:
[----:B------:R-:W-:Y:S05]  /*5f50*/  BSYNC B1 ;  /* 0x0000000000017941 */ /* 0x000fea0003800000 */
.L_x_153:
        /* <DEDUP_REMOVED lines=9> */
.L_x_156:
[----:B------:R-:W-:Y:S05]  /*5ff0*/  BSYNC B1 ;  /* 0x0000000000017941 */ /* 0x000fea0003800000 */
.L_x_155:
        /* <DEDUP_REMOVED lines=11> */
.L_x_158:
[----:B------:R-:W-:Y:S05]  /*60b0*/  BSYNC B1 ;  /* 0x0000000000017941 */ /* 0x000fea0003800000 */
.L_x_157:
[----:B0----5:R-:W-:Y:S01]  /*60c0*/  HADD2.F32 R185, -RZ, R232.H0_H0 ;  /* 0x200000e8ffb97230 */ /* 0x021fe20000004100 */
[----:B------:R-:W-:Y:S01]  /*60d0*/  ISETP.GT.AND P2, PT, R0, 0x41, PT ;  /* 0x000000410000780c */ /* 0x000fe20003f44270 */
[----:B------:R-:W-:Y:S03]  /*60e0*/  BSSY B1, `(.L_x_159) ;  /* 0x0000009000017945 */ /* 0x000fe60003800000 */
[----:B------:R-:W-:Y:S01]  /*60f0*/  FMUL R185, R185, R16 ;  /* 0x00000010b9b97220 */ /* 0x000fe20000400000 */
[----:B------:R-:W-:Y:S02]  /*6100*/  ISETP.GT.AND P0, PT, R3, RZ, P2 ;  /* 0x000000ff0300720c */ /* 0x000fe40001704270 */
[----:B------:R-:W-:Y:S01]  /*6110*/  P2R R186, PR, RZ, 0x4 ;  /* 0x00000004ffba7803 */ /* 0x000fe20000000000 */
[----:B------:R-:W-:-:S05]  /*6120*/  FFMA R185, R168, R2, R185 ;  /* 0x00000002a8b97223 */ /* 0x000fca00000000b9 */
[----:B------:R-:W-:-:S05]  /*6130*/  F2FP.F16.F32.PACK_AB R185, RZ, R185 ;  /* 0x000000b9ffb9723e */ /* 0x000fca00000000ff */
[----:B------:R0:W-:Y:S01]  /*6140*/  @P1 STG.E.U16 desc[UR46][R6.64+0x80], R185 ;  /* 0x000080b906001986 */ /* 0x0001e2000c10152e */
[----:B------:R-:W-:Y:S05]  /*6150*/  @!P0 BRA `(.L_x_160) ;  /* 0x0000000000048947 */ /* 0x000fea0003800000 */
[----:B------:R0:W5:Y:S02]  /*6160*/  LDG.E.LTC128B.U16 R232, desc[UR46][R4.64+0x82] ;  /* 0x0000822e04e87981 */ /* 0x000164000c1e1520 */
.L_x_160:
[----:B------:R-:W-:Y:S05]  /*6170*/  BSYNC B1 ;  /* 0x0000000000017941 */ /* 0x000fea0003800000 */
.L_x_159:
        /* <DEDUP_REMOVED lines=9> */
.L_x_162:
[----:B------:R-:W-:Y:S05]  /*6210*/  BSYNC B1 ;  /* 0x0000000000017941 */ /* 0x000fea0003800000 */
.L_x_161:
        /* <DEDUP_REMOVED lines=9> */
.L_x_164:
[----:B------:R-:W-:Y:S05]  /*62b0*/  BSYNC B1 ;  /* 0x0000000000017941 */ /* 0x000fea0003800000 */
.L_x_163:
        /* <DEDUP_REMOVED lines=10> */
.L_x_166:
[----:B------:R-:W-:Y:S05]  /*6360*/  BSYNC B1 ;  /* 0x0000000000017941 */ /* 0x000fea0003800000 */
.L_x_165:
        /* <DEDUP_REMOVED lines=10> */
.L_x_168:
[----:B------:R-:W-:Y:S05]  /*6410*/  BSYNC B1 ;  /* 0x0000000000017941 */ /* 0x000fea0003800000 */
.L_x_167:
        /* <DEDUP_REMOVED lines=9> */
.L_x_170:
[----:B------:R-:W-:Y:S05]  /*64b0*/  BSYNC B1 ;  /* 0x0000000000017941 */ /* 0x000fea0003800000 */
.L_x_169:
        /* <DEDUP_REMOVED lines=9> */
.L_x_172:
[----:B------:R-:W-:Y:S05]  /*6550*/  BSYNC B1 ;  /* 0x0000000000017941 */ /* 0x000fea0003800000 */
.L_x_171:
        /* <DEDUP_REMOVED lines=10> */
.L_x_174:
[----:B------:R-:W-:Y:S05]  /*6600*/  BSYNC B1 ;  /* 0x0000000000017941 */ /* 0x000fea0003800000 */
.L_x_173:
        /* <DEDUP_REMOVED lines=10> */
.L_x_176:
[----:B------:R-:W-:Y:S05]  /*66b0*/  BSYNC B1 ;  /* 0x0000000000017941 */ /* 0x000fea0003800000 */
.L_x_175:
        /* <DEDUP_REMOVED lines=9> */
.L_x_178:
[----:B------:R-:W-:Y:S05]  /*6750*/  BSYNC B1 ;  /* 0x0000000000017941 */ /* 0x000fea0003800000 */
.L_x_177:
        /* <DEDUP_REMOVED lines=9> */
.L_x_180:
[----:B------:R-:W-:Y:S05]  /*67f0*/  BSYNC B1 ;  /* 0x0000000000017941 */ /* 0x000fea0003800000 */
.L_x_179:
        /* <DEDUP_REMOVED lines=10> */
.L_x_182:
[----:B------:R-:W-:Y:S05]  /*68a0*/  BSYNC B1 ;  /* 0x0000000000017941 */ /* 0x000fea0003800000 */
.L_x_181:
        /* <DEDUP_REMOVED lines=10> */
.L_x_184:
[----:B------:R-:W-:Y:S05]  /*6950*/  BSYNC B1 ;  /* 0x0000000000017941 */ /* 0x000fea0003800000 */
.L_x_183:
        /* <DEDUP_REMOVED lines=9> */
.L_x_186:
[----:B------:R-:W-:Y:S05]  /*69f0*/  BSYNC B1 ;  /* 0x0000000000017941 */ /* 0x000fea0003800000 */
.L_x_185:
        /* <DEDUP_REMOVED lines=9> */
.L_x_188:
[----:B------:R-:W-:Y:S05]  /*6a90*/  BSYNC B1 ;  /* 0x0000000000017941 */ /* 0x000fea0003800000 */
.L_x_187:
        /* <DEDUP_REMOVED lines=10> */
.L_x_190:
[----:B------:R-:W-:Y:S05]  /*6b40*/  BSYNC B1 ;  /* 0x0000000000017941 */ /* 0x000fea0003800000 */
.L_x_189:
        /* <DEDUP_REMOVED lines=10> */
.L_x_192:
[----:B------:R-:W-:Y:S05]  /*6bf0*/  BSYNC B1 ;  /* 0x0000000000017941 */ /* 0x000fea0003800000 */
.L_x_191:
        /* <DEDUP_REMOVED lines=10> */
.L_x_194:
[----:B------:R-:W-:Y:S05]  /*6ca0*/  BSYNC B1 ;  /* 0x0000000000017941 */ /* 0x000fea0003800000 */
.L_x_193:
        /* <DEDUP_REMOVED lines=10> */
.L_x_196:
[----:B------:R-:W-:Y:S05]  /*6d50*/  BSYNC B1 ;  /* 0x0000000000017941 */ /* 0x000fea0003800000 */
.L_x_195:
        /* <DEDUP_REMOVED lines=9> */
.L_x_198:
[----:B------:R-:W-:Y:S05]  /*6df0*/  BSYNC B1 ;  /* 0x0000000000017941 */ /* 0x000fea0003800000 */
.L_x_197:
        /* <DEDUP_REMOVED lines=9> */
.L_x_200:
[----:B------:R-:W-:Y:S05]  /*6e90*/  BSYNC B1 ;  /* 0x0000000000017941 */ /* 0x000fea0003800000 */
.L_x_199:
        /* <DEDUP_REMOVED lines=9> */
.L_x_202:
[----:B------:R-:W-:Y:S05]  /*6f30*/  BSYNC B1 ;  /* 0x0000000000017941 */ /* 0x000fea0003800000 */
.L_x_201:
        /* <DEDUP_REMOVED lines=9> */
.L_x_204:
[----:B------:R-:W-:Y:S05]  /*6fd0*/  BSYNC B1 ;  /* 0x0000000000017941 */ /* 0x000fea0003800000 */
.L_x_203:
        /* <DEDUP_REMOVED lines=9> */
.L_x_206:
[----:B------:R-:W-:Y:S05]  /*7070*/  BSYNC B1 ;  /* 0x0000000000017941 */ /* 0x000fea0003800000 */
.L_x_205:
        /* <DEDUP_REMOVED lines=9> */
.L_x_208:
[----:B------:R-:W-:Y:S05]  /*7110*/  BSYNC B1 ;  /* 0x0000000000017941 */ /* 0x000fea0003800000 */
.L_x_207:
        /* <DEDUP_REMOVED lines=9> */
.L_x_210:
[----:B------:R-:W-:Y:S05]  /*71b0*/  BSYNC B1 ;  /* 0x0000000000017941 */ /* 0x000fea0003800000 */
.L_x_209:
        /* <DEDUP_REMOVED lines=9> */
.L_x_212:
[----:B------:R-:W-:Y:S05]  /*7250*/  BSYNC B1 ;  /* 0x0000000000017941 */ /* 0x000fea0003800000 */
.L_x_211:
        /* <DEDUP_REMOVED lines=9> */
.L_x_214:
[----:B------:R-:W-:Y:S05]  /*72f0*/  BSYNC B1 ;  /* 0x0000000000017941 */ /* 0x000fea0003800000 */
.L_x_213:
        /* <DEDUP_REMOVED lines=9> */
.L_x_216:
[----:B------:R-:W-:Y:S05]  /*7390*/  BSYNC B1 ;  /* 0x0000000000017941 */ /* 0x000fea0003800000 */
.L_x_215:
        /* <DEDUP_REMOVED lines=9> */
.L_x_218:
[----:B------:R-:W-:Y:S05]  /*7430*/  BSYNC B1 ;  /* 0x0000000000017941 */ /* 0x000fea0003800000 */
.L_x_217:
        /* <DEDUP_REMOVED lines=9> */
.L_x_220:
[----:B------:R-:W-:Y:S05]  /*74d0*/  BSYNC B1 ;  /* 0x0000000000017941 */ /* 0x000fea0003800000 */
.L_x_219:
        /* <DEDUP_REMOVED lines=11> */
.L_x_222:
[----:B------:R-:W-:Y:S05]  /*7590*/  BSYNC B1 ;  /* 0x0000000000017941 */ /* 0x000fea0003800000 */
.L_x_221:
        /* <DEDUP_REMOVED lines=11> */
.L_x_224:
[----:B------:R-:W-:Y:S05]  /*7650*/  BSYNC B1 ;  /* 0x0000000000017941 */ /* 0x000fea0003800000 */
.L_x_223:
        /* <DEDUP_REMOVED lines=9> */
.L_x_226:
[----:B------:R-:W-:Y:S05]  /*76f0*/  BSYNC B1 ;  /* 0x0000000000017941 */ /* 0x000fea0003800000 */
.L_x_225:
        /* <DEDUP_REMOVED lines=9> */
.L_x_228:
[----:B------:R-:W-:Y:S05]  /*7790*/  BSYNC B1 ;  /* 0x0000000000017941 */ /* 0x000fea0003800000 */
.L_x_227:
        /* <DEDUP_REMOVED lines=10> */
.L_x_230:
[----:B------:R-:W-:Y:S05]  /*7840*/  BSYNC B1 ;  /* 0x0000000000017941 */ /* 0x000fea0003800000 */
.L_x_229:
        /* <DEDUP_REMOVED lines=10> */
.L_x_232:
[----:B------:R-:W-:Y:S05]  /*78f0*/  BSYNC B1 ;  /* 0x0000000000017941 */ /* 0x000fea0003800000 */
.L_x_231:
        /* <DEDUP_REMOVED lines=9> */
.L_x_234:
[----:B------:R-:W-:Y:S05]  /*7990*/  BSYNC B1 ;  /* 0x0000000000017941 */ /* 0x000fea0003800000 */
.L_x_233:
        /* <DEDUP_REMOVED lines=9> */
.L_x_236:
[----:B------:R-:W-:Y:S05]  /*7a30*/  BSYNC B1 ;  /* 0x0000000000017941 */ /* 0x000fea0003800000 */
.L_x_235:
        /* <DEDUP_REMOVED lines=10> */
.L_x_238:
[----:B------:R-:W-:Y:S05]  /*7ae0*/  BSYNC B1 ;  /* 0x0000000000017941 */ /* 0x000fea0003800000 */
.L_x_237:
        /* <DEDUP_REMOVED lines=10> */
.L_x_240:
[----:B------:R-:W-:Y:S05]  /*7b90*/  BSYNC B1 ;  /* 0x0000000000017941 */ /* 0x000fea0003800000 */
.L_x_239:
        /* <DEDUP_REMOVED lines=9> */
.L_x_242:
[----:B------:R-:W-:Y:S05]  /*7c30*/  BSYNC B1 ;  /* 0x0000000000017941 */ /* 0x000fea0003800000 */
.L_x_241:
        /* <DEDUP_REMOVED lines=9> */
.L_x_244:
[----:B------:R-:W-:Y:S05]  /*7cd0*/  BSYNC B1 ;  /* 0x0000000000017941 */ /* 0x000fea0003800000 */
.L_x_243:
        /* <DEDUP_REMOVED lines=10> */
.L_x_246:
[----:B------:R-:W-:Y:S05]  /*7d80*/  BSYNC B1 ;  /* 0x0000000000017941 */ /* 0x000fea0003800000 */
.L_x_245:
        /* <DEDUP_REMOVED lines=10> */
.L_x_248:
[----:B------:R-:W-:Y:S05]  /*7e30*/  BSYNC B1 ;  /* 0x0000000000017941 */ /* 0x000fea0003800000 */
.L_x_247:
        /* <DEDUP_REMOVED lines=9> */
.L_x_250:
[----:B------:R-:W-:Y:S05]  /*7ed0*/  BSYNC B1 ;  /* 0x0000000000017941 */ /* 0x000fea0003800000 */
.L_x_249:
        /* <DEDUP_REMOVED lines=9> */
.L_x_252:
[----:B------:R-:W-:Y:S05]  /*7f70*/  BSYNC B1 ;  /* 0x0000000000017941 */ /* 0x000fea0003800000 */
.L_x_251:
        /* <DEDUP_REMOVED lines=10> */
.L_x_254:
[----:B------:R-:W-:Y:S05]  /*8020*/  BSYNC B1 ;  /* 0x0000000000017941 */ /* 0x000fea0003800000 */
.L_x_253:
        /* <DEDUP_REMOVED lines=10> */
.L_x_256:
[----:B------:R-:W-:Y:S05]  /*80d0*/  BSYNC B1 ;  /* 0x0000000000017941 */ /* 0x000fea0003800000 */
.L_x_255:
        /* <DEDUP_REMOVED lines=10> */
.L_x_258:
[----:B------:R-:W-:Y:S05]  /*8180*/  BSYNC B1 ;  /* 0x0000000000017941 */ /* 0x000fea0003800000 */
.L_x_257:
        /* <DEDUP_REMOVED lines=10> */
.L_x_260:
[----:B------:R-:W-:Y:S05]  /*8230*/  BSYNC B1 ;  /* 0x0000000000017941 */ /* 0x000fea0003800000 */
.L_x_259:
        /* <DEDUP_REMOVED lines=9> */
.L_x_262:
[----:B------:R-:W-:Y:S05]  /*82d0*/  BSYNC B1 ;  /* 0x0000000000017941 */ /* 0x000fea0003800000 */
.L_x_261:
        /* <DEDUP_REMOVED lines=9> */
.L_x_264:
[----:B------:R-:W-:Y:S05]  /*8370*/  BSYNC B1 ;  /* 0x0000000000017941 */ /* 0x000fea0003800000 */
.L_x_263:
        /* <DEDUP_REMOVED lines=9> */
.L_x_266:
[----:B------:R-:W-:Y:S05]  /*8410*/  BSYNC B1 ;  /* 0x0000000000017941 */ /* 0x000fea0003800000 */
.L_x_265:
        /* <DEDUP_REMOVED lines=9> */
.L_x_268:
[----:B------:R-:W-:Y:S05]  /*84b0*/  BSYNC B1 ;  /* 0x0000000000017941 */ /* 0x000fea0003800000 */
.L_x_267:
        /* <DEDUP_REMOVED lines=9> */
.L_x_270:
[----:B------:R-:W-:Y:S05]  /*8550*/  BSYNC B1 ;  /* 0x0000000000017941 */ /* 0x000fea0003800000 */
.L_x_269:
        /* <DEDUP_REMOVED lines=9> */
.L_x_272:
[----:B------:R-:W-:Y:S05]  /*85f0*/  BSYNC B1 ;  /* 0x0000000000017941 */ /* 0x000fea0003800000 */
.L_x_271:
        /* <DEDUP_REMOVED lines=9> */
.L_x_274:
[----:B------:R-:W-:Y:S05]  /*8690*/  BSYNC B1 ;  /* 0x0000000000017941 */ /* 0x000fea0003800000 */
.L_x_273:
        /* <DEDUP_REMOVED lines=9> */
.L_x_276:
[----:B------:R-:W-:Y:S05]  /*8730*/  BSYNC B1 ;  /* 0x0000000000017941 */ /* 0x000fea0003800000 */
.L_x_275:
        /* <DEDUP_REMOVED lines=9> */
.L_x_278:
[----:B------:R-:W-:Y:S05]  /*87d0*/  BSYNC B1 ;  /* 0x0000000000017941 */ /* 0x000fea0003800000 */
.L_x_277:
        /* <DEDUP_REMOVED lines=9> */
.L_x_280:
[----:B------:R-:W-:Y:S05]  /*8870*/  BSYNC B1 ;  /* 0x0000000000017941 */ /* 0x000fea0003800000 */
.L_x_279:
        /* <DEDUP_REMOVED lines=9> */
.L_x_282:
[----:B------:R-:W-:Y:S05]  /*8910*/  BSYNC B1 ;  /* 0x0000000000017941 */ /* 0x000fea0003800000 */
.L_x_281:
        /* <DEDUP_REMOVED lines=9> */
.L_x_284:
[----:B------:R-:W-:Y:S05]  /*89b0*/  BSYNC B1 ;  /* 0x0000000000017941 */ /* 0x000fea0003800000 */
.L_x_283:
        /* <DEDUP_REMOVED lines=11> */
.L_x_286:
[----:B------:R-:W-:Y:S05]  /*8a70*/  BSYNC B1 ;  /* 0x0000000000017941 */ /* 0x000fea0003800000 */
.L_x_285:
[----:B-----5:R-:W-:Y:S01]  /*8a80*/  HADD2.F32 R121, -RZ, R232.H0_H0 ;  /* 0x200000e8ff797230 */ /* 0x020fe20000004100 */
[----:B------:R-:W-:Y:S01]  /*8a90*/  ISETP.GT.AND P2, PT, R0, 0x81, PT ;  /* 0x000000810000780c */ /* 0x000fe20003f44270 */
[----:B------:R-:W-:Y:S03]  /*8aa0*/  BSSY B1, `(.L_x_287) ;  /* 0x0000009000017945 */ /* 0x000fe60003800000 */
[----:B------:R-:W-:Y:S01]  /*8ab0*/  FMUL R121, R121, R16 ;  /* 0x0000001079797220 */ /* 0x000fe20000400000 */
[----:B------:R-:W-:Y:S02]  /*8ac0*/  ISETP.GT.AND P0, PT, R3, RZ, P2 ;  /* 0x000000ff0300720c */ /* 0x000fe40001704270 */
[----:B0-----:R-:W-:Y:S01]  /*8ad0*/  P2R R120, PR, RZ, 0x4 ;  /* 0x00000004ff787803 */ /* 0x001fe20000000000 */
[----:B------:R-:W-:-:S05]  /*8ae0*/  FFMA R121, R104, R2, R121 ;  /* 0x0000000268797223 */ /* 0x000fca0000000079 */
[----:B------:R-:W-:-:S05]  /*8af0*/  F2FP.F16.F32.PACK_AB R121, RZ, R121 ;  /* 0x00000079ff79723e */ /* 0x000fca00000000ff */
[----:B------:R0:W-:Y:S01]  /*8b00*/  @P1 STG.E.U16 desc[UR46][R6.64+0x100], R121 ;  /* 0x0001007906001986 */ /* 0x0001e2000c10152e */
[----:B------:R-:W-:Y:S05]  /*8b10*/  @!P0 BRA `(.L_x_288) ;  /* 0x0000000000048947 */ /* 0x000fea0003800000 */
[----:B------:R0:W5:Y:S02]  /*8b20*/  LDG.E.LTC128B.U16 R232, desc[UR46][R4.64+0x102] ;  /* 0x0001022e04e87981 */ /* 0x000164000c1e1520 */
.L_x_288:
[----:B------:R-:W-:Y:S05]  /*8b30*/  BSYNC B1 ;  /* 0x0000000000017941 */ /* 0x000fea0003800000 */
.L_x_287:
        /* <DEDUP_REMOVED lines=9> */
.L_x_290:
[----:B------:R-:W-:Y:S05]  /*8bd0*/  BSYNC B1 ;  /* 0x0000000000017941 */ /* 0x000fea0003800000 */
.L_x_289:
        /* <DEDUP_REMOVED lines=9> */
.L_x_292:
[----:B------:R-:W-:Y:S05]  /*8c70*/  BSYNC B1 ;  /* 0x0000000000017941 */ /* 0x000fea0003800000 */
.L_x_291:
        /* <DEDUP_REMOVED lines=10> */
.L_x_294:
[----:B------:R-:W-:Y:S05]  /*8d20*/  BSYNC B1 ;  /* 0x0000000000017941 */ /* 0x000fea0003800000 */
.L_x_293:
        /* <DEDUP_REMOVED lines=10> */
.L_x_296:
[----:B------:R-:W-:Y:S05]  /*8dd0*/  BSYNC B1 ;  /* 0x0000000000017941 */ /* 0x000fea0003800000 */
.L_x_295:
        /* <DEDUP_REMOVED lines=9> */
.L_x_298:
[----:B------:R-:W-:Y:S05]  /*8e70*/  BSYNC B1 ;  /* 0x0000000000017941 */ /* 0x000fea0003800000 */
.L_x_297:
        /* <DEDUP_REMOVED lines=9> */
.L_x_300:
[----:B------:R-:W-:Y:S05]  /*8f10*/  BSYNC B1 ;  /* 0x0000000000017941 */ /* 0x000fea0003800000 */
.L_x_299:
        /* <DEDUP_REMOVED lines=10> */
.L_x_302:
[----:B------:R-:W-:Y:S05]  /*8fc0*/  BSYNC B1 ;  /* 0x0000000000017941 */ /* 0x000fea0003800000 */
.L_x_301:
        /* <DEDUP_REMOVED lines=10> */
.L_x_304:
[----:B------:R-:W-:Y:S05]  /*9070*/  BSYNC B1 ;  /* 0x0000000000017941 */ /* 0x000fea0003800000 */
.L_x_303:
        /* <DEDUP_REMOVED lines=9> */
.L_x_306:
[----:B------:R-:W-:Y:S05]  /*9110*/  BSYNC B1 ;  /* 0x0000000000017941 */ /* 0x000fea0003800000 */
.L_x_305:
        /* <DEDUP_REMOVED lines=9> */
.L_x_308:
[----:B------:R-:W-:Y:S05]  /*91b0*/  BSYNC B1 ;  /* 0x0000000000017941 */ /* 0x000fea0003800000 */
.L_x_307:
        /* <DEDUP_REMOVED lines=10> */
.L_x_310:
[----:B------:R-:W-:Y:S05]  /*9260*/  BSYNC B1 ;  /* 0x0000000000017941 */ /* 0x000fea0003800000 */
.L_x_309:
        /* <DEDUP_REMOVED lines=10> */
.L_x_312:
[----:B------:R-:W-:Y:S05]  /*9310*/  BSYNC B1 ;  /* 0x0000000000017941 */ /* 0x000fea0003800000 */
.L_x_311:
        /* <DEDUP_REMOVED lines=9> */
.L_x_314:
[----:B------:R-:W-:Y:S05]  /*93b0*/  BSYNC B1 ;  /* 0x0000000000017941 */ /* 0x000fea0003800000 */
.L_x_313:
        /* <DEDUP_REMOVED lines=9> */
.L_x_316:
[----:B------:R-:W-:Y:S05]  /*9450*/  BSYNC B1 ;  /* 0x0000000000017941 */ /* 0x000fea0003800000 */
.L_x_315:
        /* <DEDUP_REMOVED lines=10> */
.L_x_318:
[----:B------:R-:W-:Y:S05]  /*9500*/  BSYNC B1 ;  /* 0x0000000000017941 */ /* 0x000fea0003800000 */
.L_x_317:
        /* <DEDUP_REMOVED lines=10> */
.L_x_320:
[----:B------:R-:W-:Y:S05]  /*95b0*/  BSYNC B1 ;  /* 0x0000000000017941 */ /* 0x000fea0003800000 */
.L_x_319:
        /* <DEDUP_REMOVED lines=10> */
.L_x_322:
[----:B------:R-:W-:Y:S05]  /*9660*/  BSYNC B1 ;  /* 0x0000000000017941 */ /* 0x000fea0003800000 */
.L_x_321:
        /* <DEDUP_REMOVED lines=10> */
.L_x_324:
[----:B------:R-:W-:Y:S05]  /*9710*/  BSYNC B1 ;  /* 0x0000000000017941 */ /* 0x000fea0003800000 */
.L_x_323:
        /* <DEDUP_REMOVED lines=9> */
.L_x_326:
[----:B------:R-:W-:Y:S05]  /*97b0*/  BSYNC B1 ;  /* 0x0000000000017941 */ /* 0x000fea0003800000 */
.L_x_325:
        /* <DEDUP_REMOVED lines=9> */
.L_x_328:
[----:B------:R-:W-:Y:S05]  /*9850*/  BSYNC B1 ;  /* 0x0000000000017941 */ /* 0x000fea0003800000 */
.L_x_327:
        /* <DEDUP_REMOVED lines=9> */
.L_x_330:
[----:B------:R-:W-:Y:S05]  /*98f0*/  BSYNC B1 ;  /* 0x0000000000017941 */ /* 0x000fea0003800000 */
.L_x_329:
        /* <DEDUP_REMOVED lines=9> */
.L_x_332:
[----:B------:R-:W-:Y:S05]  /*9990*/  BSYNC B1 ;  /* 0x0000000000017941 */ /* 0x000fea0003800000 */
.L_x_331:
        /* <DEDUP_REMOVED lines=9> */
.L_x_334:
[----:B------:R-:W-:Y:S05]  /*9a30*/  BSYNC B1 ;  /* 0x0000000000017941 */ /* 0x000fea0003800000 */
.L_x_333:
        /* <DEDUP_REMOVED lines=9> */
.L_x_336:
[----:B------:R-:W-:Y:S05]  /*9ad0*/  BSYNC B1 ;  /* 0x0000000000017941 */ /* 0x000fea0003800000 */
.L_x_335:
        /* <DEDUP_REMOVED lines=9> */
.L_x_338:
[----:B------:R-:W-:Y:S05]  /*9b70*/  BSYNC B1 ;  /* 0x0000000000017941 */ /* 0x000fea0003800000 */
.L_x_337:
        /* <DEDUP_REMOVED lines=9> */
.L_x_340:
[----:B------:R-:W-:Y:S05]  /*9c10*/  BSYNC B1 ;  /* 0x0000000000017941 */ /* 0x000fea0003800000 */
.L_x_339:
        /* <DEDUP_REMOVED lines=9> */
.L_x_342:
[----:B------:R-:W-:Y:S05]  /*9cb0*/  BSYNC B1 ;  /* 0x0000000000017941 */ /* 0x000fea0003800000 */
.L_x_341:
        /* <DEDUP_REMOVED lines=9> */
.L_x_344:
[----:B------:R-:W-:Y:S05]  /*9d50*/  BSYNC B1 ;  /* 0x0000000000017941 */ /* 0x000fea0003800000 */
.L_x_343:
        /* <DEDUP_REMOVED lines=9> */
.L_x_346:
[----:B------:R-:W-:Y:S05]  /*9df0*/  BSYNC B1 ;  /* 0x0000000000017941 */ /* 0x000fea0003800000 */
.L_x_345:
        /* <DEDUP_REMOVED lines=9> */
.L_x_348:
[----:B------:R-:W-:Y:S05]  /*9e90*/  BSYNC B1 ;  /* 0x0000000000017941 */ /* 0x000fea0003800000 */
.L_x_347:
        /* <DEDUP_REMOVED lines=11> */
.L_x_350:
[----:B------:R-:W-:Y:S05]  /*9f50*/  BSYNC B1 ;  /* 0x0000000000017941 */ /* 0x000fea0003800000 */
.L_x_349:
        /* <DEDUP_REMOVED lines=11> */
.L_x_352:
[----:B------:R-:W-:Y:S05]  /*a010*/  BSYNC B1 ;  /* 0x0000000000017941 */ /* 0x000fea0003800000 */
.L_x_351:
        /* <DEDUP_REMOVED lines=9> */
.L_x_354:
[----:B------:R-:W-:Y:S05]  /*a0b0*/  BSYNC B1 ;  /* 0x0000000000017941 */ /* 0x000fea0003800000 */
.L_x_353:
        /* <DEDUP_REMOVED lines=9> */
.L_x_356:
[----:B------:R-:W-:Y:S05]  /*a150*/  BSYNC B1 ;  /* 0x0000000000017941 */ /* 0x000fea0003800000 */
.L_x_355:
        /* <DEDUP_REMOVED lines=10> */
.L_x_358:
[----:B------:R-:W-:Y:S05]  /*a200*/  BSYNC B1 ;  /* 0x0000000000017941 */ /* 0x000fea0003800000 */
.L_x_357:
        /* <DEDUP_REMOVED lines=10> */
.L_x_360:
[----:B------:R-:W-:Y:S05]  /*a2b0*/  BSYNC B1 ;  /* 0x0000000000017941 */ /* 0x000fea0003800000 */
.L_x_359:
        /* <DEDUP_REMOVED lines=9> */
.L_x_362:
[----:B------:R-:W-:Y:S05]  /*a350*/  BSYNC B1 ;  /* 0x0000000000017941 */ /* 0x000fea0003800000 */
.L_x_361:
        /* <DEDUP_REMOVED lines=9> */
.L_x_364:
[----:B------:R-:W-:Y:S05]  /*a3f0*/  BSYNC B1 ;  /* 0x0000000000017941 */ /* 0x000fea0003800000 */
.L_x_363:
        /* <DEDUP_REMOVED lines=10> */
.L_x_366:
[----:B------:R-:W-:Y:S05]  /*a4a0*/  BSYNC B1 ;  /* 0x0000000000017941 */ /* 0x000fea0003800000 */
.L_x_365:
        /* <DEDUP_REMOVED lines=10> */
.L_x_368:
[----:B------:R-:W-:Y:S05]  /*a550*/  BSYNC B1 ;  /* 0x0000000000017941 */ /* 0x000fea0003800000 */
.L_x_367:
        /* <DEDUP_REMOVED lines=9> */
.L_x_370:
[----:B------:R-:W-:Y:S05]  /*a5f0*/  BSYNC B1 ;  /* 0x0000000000017941 */ /* 0x000fea0003800000 */
.L_x_369:
        /* <DEDUP_REMOVED lines=9> */
.L_x_372:
[----:B------:R-:W-:Y:S05]  /*a690*/  BSYNC B1 ;  /* 0x0000000000017941 */ /* 0x000fea0003800000 */
.L_x_371:
        /* <DEDUP_REMOVED lines=10> */
.L_x_374:
[----:B------:R-:W-:Y:S05]  /*a740*/  BSYNC B1 ;  /* 0x0000000000017941 */ /* 0x000fea0003800000 */
.L_x_373:
        /* <DEDUP_REMOVED lines=10> */
.L_x_376:
[----:B------:R-:W-:Y:S05]  /*a7f0*/  BSYNC B1 ;  /* 0x0000000000017941 */ /* 0x000fea0003800000 */
.L_x_375:
        /* <DEDUP_REMOVED lines=9> */
.L_x_378:
[----:B------:R-:W-:Y:S05]  /*a890*/  BSYNC B1 ;  /* 0x0000000000017941 */ /* 0x000fea0003800000 */
.L_x_377:
        /* <DEDUP_REMOVED lines=9> */
.L_x_380:
[----:B------:R-:W-:Y:S05]  /*a930*/  BSYNC B1 ;  /* 0x0000000000017941 */ /* 0x000fea0003800000 */
.L_x_379:
        /* <DEDUP_REMOVED lines=10> */
.L_x_382:
[----:B------:R-:W-:Y:S05]  /*a9e0*/  BSYNC B1 ;  /* 0x0000000000017941 */ /* 0x000fea0003800000 */
.L_x_381:
        /* <DEDUP_REMOVED lines=10> */
.L_x_384:
[----:B------:R-:W-:Y:S05]  /*aa90*/  BSYNC B1 ;  /* 0x0000000000017941 */ /* 0x000fea0003800000 */
.L_x_383:
        /* <DEDUP_REMOVED lines=10> */
.L_x_386:
[----:B------:R-:W-:Y:S05]  /*ab40*/  BSYNC B1 ;  /* 0x0000000000017941 */ /* 0x000fea0003800000 */
.L_x_385:
        /* <DEDUP_REMOVED lines=10> */
.L_x_388:
[----:B------:R-:W-:Y:S05]  /*abf0*/  BSYNC B1 ;  /* 0x0000000000017941 */ /* 0x000fea0003800000 */
.L_x_387:
        /* <DEDUP_REMOVED lines=9> */
.L_x_390:
[----:B------:R-:W-:Y:S05]  /*ac90*/  BSYNC B1 ;  /* 0x0000000000017941 */ /* 0x000fea0003800000 */
.L_x_389:
        /* <DEDUP_REMOVED lines=9> */
.L_x_392:
[----:B------:R-:W-:Y:S05]  /*ad30*/  BSYNC B1 ;  /* 0x0000000000017941 */ /* 0x000fea0003800000 */
.L_x_391:
        /* <DEDUP_REMOVED lines=9> */
.L_x_394:
[----:B------:R-:W-:Y:S05]  /*add0*/  BSYNC B1 ;  /* 0x0000000000017941 */ /* 0x000fea0003800000 */
.L_x_393:
        /* <DEDUP_REMOVED lines=9> */
.L_x_396:
[----:B------:R-:W-:Y:S05]  /*ae70*/  BSYNC B1 ;  /* 0x0000000000017941 */ /* 0x000fea0003800000 */
.L_x_395:
        /* <DEDUP_REMOVED lines=9> */
.L_x_398:
[----:B------:R-:W-:Y:S05]  /*af10*/  BSYNC B1 ;  /* 0x0000000000017941 */ /* 0x000fea0003800000 */
.L_x_397:
        /* <DEDUP_REMOVED lines=9> */
.L_x_400:
[----:B------:R-:W-:Y:S05]  /*afb0*/  BSYNC B1 ;  /* 0x0000000000017941 */ /* 0x000fea0003800000 */
.L_x_399:
        /* <DEDUP_REMOVED lines=9> */
.L_x_402:
[----:B------:R-:W-:Y:S05]  /*b050*/  BSYNC B1 ;  /* 0x0000000000017941 */ /* 0x000fea0003800000 */
.L_x_401:
        /* <DEDUP_REMOVED lines=9> */
.L_x_404:
[----:B------:R-:W-:Y:S05]  /*b0f0*/  BSYNC B1 ;  /* 0x0000000000017941 */ /* 0x000fea0003800000 */
.L_x_403:
        /* <DEDUP_REMOVED lines=9> */
.L_x_406:
[----:B------:R-:W-:Y:S05]  /*b190*/  BSYNC B1 ;  /* 0x0000000000017941 */ /* 0x000fea0003800000 */
.L_x_405:
        /* <DEDUP_REMOVED lines=9> */
.L_x_408:
[----:B------:R-:W-:Y:S05]  /*b230*/  BSYNC B1 ;  /* 0x0000000000017941 */ /* 0x000fea0003800000 */
.L_x_407:
        /* <DEDUP_REMOVED lines=9> */
.L_x_410:
[----:B------:R-:W-:Y:S05]  /*b2d0*/  BSYNC B1 ;  /* 0x0000000000017941 */ /* 0x000fea0003800000 */
.L_x_409:
        /* <DEDUP_REMOVED lines=9> */
.L_x_412:
[----:B------:R-:W-:Y:S05]  /*b370*/  BSYNC B1 ;  /* 0x0000000000017941 */ /* 0x000fea0003800000 */
.L_x_411:
        /* <DEDUP_REMOVED lines=11> */
.L_x_414:
[----:B------:R-:W-:Y:S05]  /*b430*/  BSYNC B1 ;  /* 0x0000000000017941 */ /* 0x000fea0003800000 */
.L_x_413:
        /* <DEDUP_REMOVED lines=11> */
.L_x_416:
[----:B------:R-:W-:Y:S05]  /*b4f0*/  BSYNC B1 ;  /* 0x0000000000017941 */ /* 0x000fea0003800000 */
.L_x_415:
        /* <DEDUP_REMOVED lines=9> */
.L_x_418:
[----:B------:R-:W-:Y:S05]  /*b590*/  BSYNC B1 ;  /* 0x0000000000017941 */ /* 0x000fea0003800000 */
.L_x_417:
        /* <DEDUP_REMOVED lines=9> */
.L_x_420:
[----:B------:R-:W-:Y:S05]  /*b630*/  BSYNC B1 ;  /* 0x0000000000017941 */ /* 0x000fea0003800000 */
.L_x_419:
        /* <DEDUP_REMOVED lines=10> */
.L_x_422:
[----:B------:R-:W-:Y:S05]  /*b6e0*/  BSYNC B1 ;  /* 0x0000000000017941 */ /* 0x000fea0003800000 */
.L_x_421:
        /* <DEDUP_REMOVED lines=10> */
.L_x_424:
[----:B------:R-:W-:Y:S05]  /*b790*/  BSYNC B1 ;  /* 0x0000000000017941 */ /* 0x000fea0003800000 */
.L_x_423:
        /* <DEDUP_REMOVED lines=9> */
.L_x_426:
[----:B------:R-:W-:Y:S05]  /*b830*/  BSYNC B1 ;  /* 0x0000000000017941 */ /* 0x000fea0003800000 */
.L_x_425:
        /* <DEDUP_REMOVED lines=9> */
.L_x_428:
[----:B------:R-:W-:Y:S05]  /*b8d0*/  BSYNC B1 ;  /* 0x0000000000017941 */ /* 0x000fea0003800000 */
.L_x_427:
        /* <DEDUP_REMOVED lines=10> */
.L_x_430:
[----:B------:R-:W-:Y:S05]  /*b980*/  BSYNC B1 ;  /* 0x0000000000017941 */ /* 0x000fea0003800000 */
.L_x_429:
        /* <DEDUP_REMOVED lines=10> */
.L_x_432:
[----:B------:R-:W-:Y:S05]  /*ba30*/  BSYNC B1 ;  /* 0x0000000000017941 */ /* 0x000fea0003800000 */
.L_x_431:
        /* <DEDUP_REMOVED lines=9> */
.L_x_434:
[----:B------:R-:W-:Y:S05]  /*bad0*/  BSYNC B1 ;  /* 0x0000000000017941 */ /* 0x000fea0003800000 */
.L_x_433:
        /* <DEDUP_REMOVED lines=9> */
.L_x_436:
[----:B------:R-:W-:Y:S05]  /*bb70*/  BSYNC B1 ;  /* 0x0000000000017941 */ /* 0x000fea0003800000 */
.L_x_435:
        /* <DEDUP_REMOVED lines=10> */
.L_x_438:
[----:B------:R-:W-:Y:S05]  /*bc20*/  BSYNC B1 ;  /* 0x0000000000017941 */ /* 0x000fea0003800000 */
.L_x_437:
        /* <DEDUP_REMOVED lines=10> */
.L_x_440:
[----:B------:R-:W-:Y:S05]  /*bcd0*/  BSYNC B1 ;  /* 0x0000000000017941 */ /* 0x000fea0003800000 */
.L_x_439:
[----:B01---5:R-:W-:Y:S01]  /*bce0*/  HADD2.F32 R5, -RZ, R232.H0_H0 ;  /* 0x200000e8ff057230 */ /* 0x023fe20000004100 */
        /* <DEDUP_REMOVED lines=8> */
.L_x_442:
[----:B------:R-:W-:Y:S05]  /*bd70*/  BSYNC B1 ;  /* 0x0000000000017941 */ /* 0x000fea0003800000 */
.L_x_441:
[----:B-----5:R-:W-:Y:S01]  /*bd80*/  HADD2.F32 R5, -RZ, R232.H0_H0 ;  /* 0x200000e8ff057230 */ /* 0x020fe20000004100 */
[----:B------:R-:W-:Y:S01]  /*bd90*/  BSSY B1, `(.L_x_443) ;  /* 0x000000b000017945 */ /* 0x000fe20003800000 */
[----:B------:R-:W-:-:S03]  /*bda0*/  @P5 IMAD.MOV.U32 R4, RZ, RZ, R10 ;  /* 0x000000ffff045224 */ /* 0x000fc600078e000a */
[----:B------:R-:W-:-:S04]  /*bdb0*/  FMUL R5, R5, R16 ;  /* 0x0000001005057220 */ /* 0x000fc80000400000 */
[----:B------:R-:W-:-:S05]  /*bdc0*/  FFMA R5, R54, R2, R5 ;  /* 0x0000000236057223 */ /* 0x000fca0000000005 */
[----:B------:R-:W-:-:S04]  /*bdd0*/  F2FP.F16.F32.PACK_AB R5, RZ, R5 ;  /* 0x00000005ff05723e */ /* 0x000fc800000000ff */
[----:B------:R-:W-:Y:S01]  /*bde0*/  PRMT R0, R5, 0x7610, R0 ;  /* 0x0000761005007816 */ /* 0x000fe20000000000 */
[----:B------:R-:W-:-:S05]  /*bdf0*/  @P5 IMAD.MOV.U32 R5, RZ, RZ, R11 ;  /* 0x000000ffff055224 */ /* 0x000fca00078e000b */
[----:B------:R1:W-:Y:S01]  /*be00*/  @P5 STG.E.U16 desc[UR46][R4.64+0x1b0], R0 ;  /* 0x0001b00004005986 */ /* 0x0003e2000c10152e */
[----:B------:R-:W-:-:S13]  /*be10*/  ISETP.GT.AND P5, PT, R3, 0x8, P0 ;  /* 0x000000080300780c */ /* 0x000fda00007a4270 */
[----:B-1----:R-:W-:Y:S05]  /*be20*/  @!P5 BRA `(.L_x_444) ;  /* 0x000000000004d947 */ /* 0x002fea0003800000 */
[----:B------:R1:W5:Y:S02]  /*be30*/  LDG.E.LTC128B.U16 R232, desc[UR46][R8.64+0x1b2] ;  /* 0x0001b22e08e87981 */ /* 0x000364000c1e1520 */
.L_x_444:
[----:B------:R-:W-:Y:S05]  /*be40*/  BSYNC B1 ;  /* 0x0000000000017941 */ /* 0x000fea0003800000 */
.L_x_443:
        /* <DEDUP_REMOVED lines=10> */
.L_x_446:
[----:B------:R-:W-:Y:S05]  /*bef0*/  BSYNC B1 ;  /* 0x0000000000017941 */ /* 0x000fea0003800000 */
.L_x_445:
        /* <DEDUP_REMOVED lines=10> */
.L_x_448:
[----:B------:R-:W-:Y:S05]  /*bfa0*/  BSYNC B1 ;  /* 0x0000000000017941 */ /* 0x000fea0003800000 */
.L_x_447:
        /* <DEDUP_REMOVED lines=10> */
.L_x_450:
[----:B------:R-:W-:Y:S05]  /*c050*/  BSYNC B1 ;  /* 0x0000000000017941 */ /* 0x000fea0003800000 */
.L_x_449:
        /* <DEDUP_REMOVED lines=10> */
.L_x_452:
[----:B------:R-:W-:Y:S05]  /*c100*/  BSYNC B1 ;  /* 0x0000000000017941 */ /* 0x000fea0003800000 */
.L_x_451:
        /* <DEDUP_REMOVED lines=9> */
.L_x_454:
[----:B------:R-:W-:Y:S05]  /*c1a0*/  BSYNC B1 ;  /* 0x0000000000017941 */ /* 0x000fea0003800000 */
.L_x_453:
        /* <DEDUP_REMOVED lines=9> */
.L_x_456:
[----:B------:R-:W-:Y:S05]  /*c240*/  BSYNC B1 ;  /* 0x0000000000017941 */ /* 0x000fea0003800000 */
.L_x_455:
        /* <DEDUP_REMOVED lines=9> */
.L_x_458:
[----:B------:R-:W-:Y:S05]  /*c2e0*/  BSYNC B1 ;  /* 0x0000000000017941 */ /* 0x000fea0003800000 */
.L_x_457:
        /* <DEDUP_REMOVED lines=9> */
.L_x_460:
[----:B------:R-:W-:Y:S05]  /*c380*/  BSYNC B1 ;  /* 0x0000000000017941 */ /* 0x000fea0003800000 */
.L_x_459:
        /* <DEDUP_REMOVED lines=9> */
.L_x_462:
[----:B------:R-:W-:Y:S05]  /*c420*/  BSYNC B1 ;  /* 0x0000000000017941 */ /* 0x000fea0003800000 */
.L_x_461:
        /* <DEDUP_REMOVED lines=9> */
.L_x_464:
[----:B------:R-:W-:Y:S05]  /*c4c0*/  BSYNC B1 ;  /* 0x0000000000017941 */ /* 0x000fea0003800000 */
.L_x_463:
        /* <DEDUP_REMOVED lines=9> */
.L_x_466:
[----:B------:R-:W-:Y:S05]  /*c560*/  BSYNC B1 ;  /* 0x0000000000017941 */ /* 0x000fea0003800000 */
.L_x_465:
        /* <DEDUP_REMOVED lines=9> */
.L_x_468:
[----:B------:R-:W-:Y:S05]  /*c600*/  BSYNC B1 ;  /* 0x0000000000017941 */ /* 0x000fea0003800000 */
.L_x_467:
        /* <DEDUP_REMOVED lines=9> */
.L_x_470:
[----:B------:R-:W-:Y:S05]  /*c6a0*/  BSYNC B1 ;  /* 0x0000000000017941 */ /* 0x000fea0003800000 */
.L_x_469:
        /* <DEDUP_REMOVED lines=9> */
.L_x_472:
[----:B------:R-:W-:Y:S05]  /*c740*/  BSYNC B1 ;  /* 0x0000000000017941 */ /* 0x000fea0003800000 */
.L_x_471:
        /* <DEDUP_REMOVED lines=9> */
.L_x_474:
[----:B------:R-:W-:Y:S05]  /*c7e0*/  BSYNC B1 ;  /* 0x0000000000017941 */ /* 0x000fea0003800000 */
.L_x_473:
        /* <DEDUP_REMOVED lines=9> */
.L_x_476:
[----:B------:R-:W-:Y:S05]  /*c880*/  BSYNC B1 ;  /* 0x0000000000017941 */ /* 0x000fea0003800000 */
.L_x_475:
[----:B------:R-:W-:Y:S05]  /*c890*/  @!P0 BRA `(.L_x_477) ;  /* 0x0000004000508947 */ /* 0x000fea0003800000 */
[----:B-----5:R-:W-:-:S05]  /*c8a0*/  HADD2.F32 R3, -RZ, R232.H0_H0 ;  /* 0x200000e8ff037230 */ /* 0x020fca0000004100 */
[----:B0-----:R-:W-:-:S04]  /*c8b0*/  FMUL R0, R3, R16 ;  /* 0x0000001003007220 */ /* 0x001fc80000400000 */
[----:B------:R-:W-:-:S05]  /*c8c0*/  FFMA R0, R39, R2, R0 ;  /* 0x0000000227007223 */ /* 0x000fca0000000000 */
[----:B------:R-:W-:-:S05]  /*c8d0*/  F2FP.F16.F32.PACK_AB R0, RZ, R0 ;  /* 0x00000000ff00723e */ /* 0x000fca00000000ff */
[----:B------:R0:W-:Y:S01]  /*c8e0*/  STG.E.U16 desc[UR46][R20.64+0x1b2], R0 ;  /* 0x0001b20014007986 */ /* 0x0001e2000c10152e */
[----:B------:R-:W-:Y:S05]  /*c8f0*/  BRA `(.L_x_477) ;  /* 0x0000004000387947 */ /* 0x000fea0003800000 */
.L_x_34:
[----:B------:R-:W2:Y:S01]  /*c900*/  LDL.LU R6, [R1+0x4] ;  /* 0x0000040001067983 */ /* 0x000ea20000300800 */
[----:B------:R-:W-:-:S03]  /*c910*/  ULDC.64 UR4, c[0x0][0x5c0] ;  /* 0x0001700000047ab9 */ /* 0x000fc60000000a00 */
[----:B------:R-:W3:Y:S04]  /*c920*/  LDL.LU R7, [R1] ;  /* 0x0000000001077983 */ /* 0x000ee80000300800 */
[----:B------:R-:W5:Y:S04]  /*c930*/  LDL.LU R235, [R1+0x18] ;  /* 0x0000180001eb7983 */ /* 0x000f680000300800 */
[----:B------:R-:W5:Y:S01]  /*c940*/  LDL.LU R234, [R1+0x1c] ;  /* 0x00001c0001ea7983 */ /* 0x000f620000300800 */
[----:B------:R-:W-:-:S03]  /*c950*/  LEA R4, P1, R8, UR4, 0x1 ;  /* 0x0000000408047c11 */ /* 0x000fc6000f8208ff */
[----:B------:R-:W5:Y:S04]  /*c960*/  LDL.LU R233, [R1+0x20] ;  /* 0x0000200001e97983 */ /* 0x000f680000300800 */
[----:B------:R-:W5:Y:S04]  /*c970*/  LDL.LU R232, [R1+0x24] ;  /* 0x0000240001e87983 */ /* 0x000f680000300800 */
[----:B------:R-:W5:Y:S04]  /*c980*/  LDL.LU R21, [R1+0x28] ;  /* 0x0000280001157983 */ /* 0x000f680000300800 */
[----:B------:R-:W5:Y:S01]  /*c990*/  LDL.LU R20, [R1+0x2c] ;  /* 0x00002c0001147983 */ /* 0x000f620000300800 */
[----:B------:R-:W-:-:S03]  /*c9a0*/  LEA.HI.X R5, R8, UR5, R11, 0x1, P1 ;  /* 0x0000000508057c11 */ /* 0x000fc600088f0c0b */
[----:B------:R-:W5:Y:S04]  /*c9b0*/  LDL.LU R19, [R1+0x30] ;  /* 0x0000300001137983 */ /* 0x000f680000300800 */
[----:B------:R-:W5:Y:S04]  /*c9c0*/  LDL.LU R18, [R1+0x34] ;  /* 0x0000340001127983 */ /* 0x000f680000300800 */
[----:B------:R-:W5:Y:S04]  /*c9d0*/  LDL.LU R15, [R1+0x38] ;  /* 0x00003800010f7983 */ /* 0x000f680000300800 */
[----:B------:R-:W5:Y:S04]  /*c9e0*/  LDL.LU R14, [R1+0x3c] ;  /* 0x00003c00010e7983 */ /* 0x000f680000300800 */
[----:B------:R-:W5:Y:S04]  /*c9f0*/  LDL.LU R8, [R1+0x8] ;  /* 0x0000080001087983 */ /* 0x000f680000300800 */
[----:B------:R-:W5:Y:S01]  /*ca00*/  LDL.LU R9, [R1+0xc] ;  /* 0x00000c0001097983 */ /* 0x000f620000300800 */
[----:B------:R-:W-:Y:S01]  /*ca10*/  ISETP.GT.AND P3, PT, R0, 0x1, PT ;  /* 0x000000010000780c */ /* 0x000fe20003f64270 */
[----:B------:R-:W-:-:S02]  /*ca20*/  USHF.L.U32 UR11, UR8, 0x4, URZ ;  /* 0x00000004080b7899 */ /* 0x000fc4000800063f */
[----:B------:R-:W-:Y:S01]  /*ca30*/  USHF.L.U64.HI UR5, UR8, 0x4, UR9 ;  /* 0x0000000408057899 */ /* 0x000fe20008010209 */
[----:B------:R-:W-:Y:S02]  /*ca40*/  ISETP.GT.AND P1, PT, R3, RZ, P3 ;  /* 0x000000ff0300720c */ /* 0x000fe40001f24270 */
[----:B----4-:R-:W-:Y:S01]  /*ca50*/  LOP3.LUT R17, R17, 0xfffffff7, RZ, 0xc0, !PT ;  /* 0xfffffff711117812 */ /* 0x010fe200078ec0ff */
[-C--:B------:R-:W-:Y:S01]  /*ca60*/  FMUL R216, R216, R2.reuse ;  /* 0x00000002d8d87220 */ /* 0x080fe20000400000 */
[-C--:B------:R-:W-:Y:S01]  /*ca70*/  FMUL R217, R217, R2.reuse ;  /* 0x00000002d9d97220 */ /* 0x080fe20000400000 */
[-C--:B------:R-:W-:Y:S01]  /*ca80*/  FMUL R218, R218, R2.reuse ;  /* 0x00000002dada7220 */ /* 0x080fe20000400000 */
[-C--:B------:R-:W-:Y:S01]  /*ca90*/  FMUL R219, R219, R2.reuse ;  /* 0x00000002dbdb7220 */ /* 0x080fe20000400000 */
[-C--:B--2---:R-:W-:Y:S01]  /*caa0*/  FMUL R6, R6, R2.reuse ;  /* 0x0000000206067220 */ /* 0x084fe20000400000 */
[----:B---3--:R-:W-:-:S04]  /*cab0*/  FMUL R7, R7, R2 ;  /* 0x0000000207077220 */ /* 0x008fc80000400000 */
[----:B------:R-:W-:-:S04]  /*cac0*/  F2FP.F16.F32.PACK_AB R6, RZ, R6 ;  /* 0x00000006ff06723e */ /* 0x000fc800000000ff */
[----:B------:R-:W-:Y:S02]  /*cad0*/  PRMT R10, R6, 0x7610, R10 ;  /* 0x00007610060a7816 */ /* 0x000fe4000000000a */
[----:B------:R-:W-:-:S03]  /*cae0*/  F2FP.F16.F32.PACK_AB R7, RZ, R7 ;  /* 0x00000007ff07723e */ /* 0x000fc600000000ff */
[----:B------:R-:W-:Y:S01]  /*caf0*/  @P1 STG.E.U16 desc[UR46][R4.64+0x2], R10 ;  /* 0x0000020a04001986 */ /* 0x000fe2000c10152e */
[----:B------:R-:W-:-:S03]  /*cb00*/  IADD3 R6, P1, R4, UR11, RZ ;  /* 0x0000000b04067c10 */ /* 0x000fc6000ff3e0ff */
[----:B------:R0:W-:Y:S01]  /*cb10*/  @P2 STG.E.U16 desc[UR46][R4.64], R7 ;  /* 0x0000000704002986 */ /* 0x0001e2000c10152e */
[----:B------:R-:W-:Y:S02]  /*cb20*/  ISETP.GT.AND P2, PT, R3, 0x8, P0 ;  /* 0x000000080300780c */ /* 0x000fe40000744270 */
[----:B0-----:R-:W-:Y:S01]  /*cb30*/  IADD3.X R7, R5, UR5, RZ, P1, !PT ;  /* 0x0000000505077c10 */ /* 0x001fe20008ffe4ff */
[-C--:B-----5:R-:W-:Y:S01]  /*cb40*/  FMUL R8, R8, R2.reuse ;  /* 0x0000000208087220 */ /* 0x0a0fe20000400000 */
[----:B------:R-:W-:-:S04]  /*cb50*/  FMUL R9, R9, R2 ;  /* 0x0000000209097220 */ /* 0x000fc80000400000 */
[----:B------:R-:W-:Y:S02]  /*cb60*/  F2FP.F16.F32.PACK_AB R8, RZ, R8 ;  /* 0x00000008ff08723e */ /* 0x000fe400000000ff */
[----:B------:R-:W-:Y:S02]  /*cb70*/  F2FP.F16.F32.PACK_AB R9, RZ, R9 ;  /* 0x00000009ff09723e */ /* 0x000fe400000000ff */
[----:B------:R-:W-:Y:S02]  /*cb80*/  PRMT R11, R8, 0x7610, R11 ;  /* 0x00007610080b7816 */ /* 0x000fe4000000000b */
[----:B------:R-:W2:Y:S01]  /*cb90*/  LDL.LU R8, [R1+0x10] ;  /* 0x0000100001087983 */ /* 0x000ea20000300800 */
[----:B------:R-:W-:Y:S02]  /*cba0*/  PRMT R12, R9, 0x7610, R12 ;  /* 0x00007610090c7816 */ /* 0x000fe4000000000c */
[----:B------:R-:W-:Y:S01]  /*cbb0*/  ISETP.GT.AND P1, PT, R3, 0x8, P3 ;  /* 0x000000080300780c */ /* 0x000fe20001f24270 */
[----:B------:R-:W3:Y:S04]  /*cbc0*/  LDL.LU R9, [R1+0x14] ;  /* 0x0000140001097983 */ /* 0x000ee80000300800 */
[----:B------:R0:W-:Y:S01]  /*cbd0*/  @P2 STG.E.U16 desc[UR46][R6.64], R11 ;  /* 0x0000000b06002986 */ /* 0x0001e2000c10152e */
[----:B------:R-:W-:-:S07]  /*cbe0*/  ISETP.GT.AND P2, PT, R0, 0x9, PT ;  /* 0x000000090000780c */ /* 0x000fce0003f44270 */
[----:B------:R1:W-:Y:S01]  /*cbf0*/  @P1 STG.E.U16 desc[UR46][R6.64+0x2], R12 ;  /* 0x0000020c06001986 */ /* 0x0003e2000c10152e */
[----:B------:R-:W-:Y:S02]  /*cc00*/  ISETP.GT.AND P1, PT, R0, 0x8, PT ;  /* 0x000000080000780c */ /* 0x000fe40003f24270 */
[C---:B------:R-:W-:Y:S02]  /*cc10*/  ISETP.GT.AND P4, PT, R3.reuse, RZ, P2 ;  /* 0x000000ff0300720c */ /* 0x040fe40001784270 */
[C---:B------:R-:W-:Y:S02]  /*cc20*/  ISETP.GT.AND P3, PT, R3.reuse, RZ, P1 ;  /* 0x000000ff0300720c */ /* 0x040fe40000f64270 */
[----:B------:R-:W-:-:S07]  /*cc30*/  ISETP.GT.AND P5, PT, R3, 0x8, P1 ;  /* 0x000000080300780c */ /* 0x000fce0000fa4270 */
[----:B------:R-:W-:Y:S01]  /*cc40*/  @P1 LOP3.LUT R17, R17, 0x8, RZ, 0xfc, !PT ;  /* 0x0000000811111812 */ /* 0x000fe200078efcff */
[----:B------:R-:W-:Y:S01]  /*cc50*/  UIMAD UR4, UR9, 0xf0, URZ ;  /* 0x000000f0090478a4 */ /* 0x000fe2000f8e023f */
[----:B------:R-:W-:Y:S02]  /*cc60*/  F2FP.F16.F32.PACK_AB R216, RZ, R216 ;  /* 0x000000d8ffd8723e */ /* 0x000fe400000000ff */
[----:B------:R-:W-:Y:S02]  /*cc70*/  F2FP.F16.F32.PACK_AB R217, RZ, R217 ;  /* 0x000000d9ffd9723e */ /* 0x000fe400000000ff */
[----:B------:R-:W-:Y:S02]  /*cc80*/  F2FP.F16.F32.PACK_AB R218, RZ, R218 ;  /* 0x000000daffda723e */ /* 0x000fe400000000ff */
[----:B------:R-:W-:Y:S01]  /*cc90*/  F2FP.F16.F32.PACK_AB R219, RZ, R219 ;  /* 0x000000dbffdb723e */ /* 0x000fe200000000ff */
[----:B------:R-:W-:-:S05]  /*cca0*/  FMUL R220, R220, R2 ;  /* 0x00000002dcdc7220 */ /* 0x000fca0000400000 */
[----:B------:R-:W-:Y:S01]  /*ccb0*/  F2FP.F16.F32.PACK_AB R220, RZ, R220 ;  /* 0x000000dcffdc723e */ /* 0x000fe200000000ff */
[----:B------:R-:W-:-:S05]  /*ccc0*/  FMUL R221, R221, R2 ;  /* 0x00000002dddd7220 */ /* 0x000fca0000400000 */
[----:B------:R-:W-:Y:S01]  /*ccd0*/  F2FP.F16.F32.PACK_AB R221, RZ, R221 ;  /* 0x000000ddffdd723e */ /* 0x000fe200000000ff */
[-C--:B------:R-:W-:Y:S01]  /*cce0*/  FMUL R222, R222, R2.reuse ;  /* 0x00000002dede7220 */ /* 0x080fe20000400000 */
[-C--:B------:R-:W-:Y:S01]  /*ccf0*/  FMUL R223, R223, R2.reuse ;  /* 0x00000002dfdf7220 */ /* 0x080fe20000400000 */
[----:B------:R-:W-:-:S03]  /*cd00*/  FMUL R224, R224, R2 ;  /* 0x00000002e0e07220 */ /* 0x000fc60000400000 */
[----:B------:R-:W-:Y:S02]  /*cd10*/  F2FP.F16.F32.PACK_AB R222, RZ, R222 ;  /* 0x000000deffde723e */ /* 0x000fe400000000ff */
[----:B------:R-:W-:Y:S02]  /*cd20*/  F2FP.F16.F32.PACK_AB R223, RZ, R223 ;  /* 0x000000dfffdf723e */ /* 0x000fe400000000ff */
[----:B------:R-:W-:Y:S01]  /*cd30*/  F2FP.F16.F32.PACK_AB R224, RZ, R224 ;  /* 0x000000e0ffe0723e */ /* 0x000fe200000000ff */
[-C--:B--2---:R-:W-:Y:S01]  /*cd40*/  FMUL R8, R8, R2.reuse ;  /* 0x0000000208087220 */ /* 0x084fe20000400000 */
[----:B---3--:R-:W-:-:S04]  /*cd50*/  FMUL R9, R9, R2 ;  /* 0x0000000209097220 */ /* 0x008fc80000400000 */
[----:B------:R-:W-:Y:S02]  /*cd60*/  F2FP.F16.F32.PACK_AB R8, RZ, R8 ;  /* 0x00000008ff08723e */ /* 0x000fe400000000ff */
[----:B------:R-:W-:Y:S01]  /*cd70*/  F2FP.F16.F32.PACK_AB R10, RZ, R9 ;  /* 0x00000009ff0a723e */ /* 0x000fe200000000ff */
[----:B------:R-:W-:Y:S01]  /*cd80*/  FMUL R9, R235, R2 ;  /* 0x00000002eb097220 */ /* 0x000fe20000400000 */
[----:B0-----:R-:W-:-:S04]  /*cd90*/  PRMT R11, R8, 0x7610, R11 ;  /* 0x00007610080b7816 */ /* 0x001fc8000000000b */
[----:B------:R-:W-:Y:S01]  /*cda0*/  F2FP.F16.F32.PACK_AB R9, RZ, R9 ;  /* 0x00000009ff09723e */ /* 0x000fe200000000ff */
[----:B------:R-:W-:Y:S01]  /*cdb0*/  @P3 STG.E.U16 desc[UR46][R4.64+0x10], R11 ;  /* 0x0000100b04003986 */ /* 0x000fe2000c10152e */
[----:B------:R-:W-:Y:S02]  /*cdc0*/  FMUL R8, R234, R2 ;  /* 0x00000002ea087220 */ /* 0x000fe40000400000 */
[----:B-1----:R-:W-:Y:S01]  /*cdd0*/  PRMT R12, R9, 0x7610, R12 ;  /* 0x00007610090c7816 */ /* 0x002fe2000000000c */
[----:B------:R0:W-:Y:S01]  /*cde0*/  @P4 STG.E.U16 desc[UR46][R4.64+0x12], R10 ;  /* 0x0000120a04004986 */ /* 0x0001e2000c10152e */
[----:B------:R-:W-:Y:S02]  /*cdf0*/  ISETP.GT.AND P3, PT, R0, 0x10, PT ;  /* 0x000000100000780c */ /* 0x000fe40003f64270 */
[C---:B------:R-:W-:Y:S01]  /*ce00*/  ISETP.GT.AND P4, PT, R3.reuse, 0x8, P2 ;  /* 0x000000080300780c */ /* 0x040fe20001784270 */
[----:B------:R-:W-:Y:S01]  /*ce10*/  @P5 STG.E.U16 desc[UR46][R6.64+0x10], R12 ;  /* 0x0000100c06005986 */ /* 0x000fe2000c10152e */
[----:B------:R-:W-:-:S02]  /*ce20*/  ISETP.GT.AND P5, PT, R3, RZ, P3 ;  /* 0x000000ff0300720c */ /* 0x000fc40001fa4270 */
[----:B------:R-:W-:Y:S01]  /*ce30*/  F2FP.F16.F32.PACK_AB R8, RZ, R8 ;  /* 0x00000008ff08723e */ /* 0x000fe200000000ff */
[----:B------:R-:W-:-:S03]  /*ce40*/  FMUL R9, R233, R2 ;  /* 0x00000002e9097220 */ /* 0x000fc60000400000 */
[----:B------:R-:W-:Y:S02]  /*ce50*/  PRMT R13, R8, 0x7610, R13 ;  /* 0x00007610080d7816 */ /* 0x000fe4000000000d */
[----:B------:R-:W-:-:S03]  /*ce60*/  F2FP.F16.F32.PACK_AB R9, RZ, R9 ;  /* 0x00000009ff09723e */ /* 0x000fc600000000ff */
[----:B------:R-:W-:Y:S01]  /*ce70*/  @P4 STG.E.U16 desc[UR46][R6.64+0x12], R13 ;  /* 0x0000120d06004986 */ /* 0x000fe2000c10152e */
[----:B------:R-:W-:Y:S01]  /*ce80*/  ISETP.GT.AND P4, PT, R0, 0x11, PT ;  /* 0x000000110000780c */ /* 0x000fe20003f84270 */
[----:B------:R-:W-:Y:S02]  /*ce90*/  FMUL R8, R232, R2 ;  /* 0x00000002e8087220 */ /* 0x000fe40000400000 */
[----:B------:R1:W-:Y:S01]  /*cea0*/  @P5 STG.E.U16 desc[UR46][R4.64+0x20], R9 ;  /* 0x0000200904005986 */ /* 0x0003e2000c10152e */
[----:B------:R-:W-:Y:S02]  /*ceb0*/  ISETP.GT.AND P5, PT, R3, RZ, P4 ;  /* 0x000000ff0300720c */ /* 0x000fe400027a4270 */
[----:B------:R-:W-:-:S04]  /*cec0*/  F2FP.F16.F32.PACK_AB R8, RZ, R8 ;  /* 0x00000008ff08723e */ /* 0x000fc800000000ff */
[----:B0-----:R-:W-:Y:S01]  /*ced0*/  PRMT R10, R8, 0x7610, R10 ;  /* 0x00007610080a7816 */ /* 0x001fe2000000000a */
[----:B------:R-:W-:-:S06]  /*cee0*/  FMUL R8, R21, R2 ;  /* 0x0000000215087220 */ /* 0x000fcc0000400000 */
[----:B------:R0:W-:Y:S01]  /*cef0*/  @P5 STG.E.U16 desc[UR46][R4.64+0x22], R10 ;  /* 0x0000220a04005986 */ /* 0x0001e2000c10152e */
[----:B------:R-:W-:Y:S02]  /*cf00*/  ISETP.GT.AND P5, PT, R3, 0x8, P3 ;  /* 0x000000080300780c */ /* 0x000fe40001fa4270 */
[----:B------:R-:W-:-:S04]  /*cf10*/  F2FP.F16.F32.PACK_AB R8, RZ, R8 ;  /* 0x00000008ff08723e */ /* 0x000fc800000000ff */
[----:B------:R-:W-:Y:S01]  /*cf20*/  PRMT R11, R8, 0x7610, R11 ;  /* 0x00007610080b7816 */ /* 0x000fe2000000000b */
[----:B------:R-:W-:-:S06]  /*cf30*/  FMUL R8, R20, R2 ;  /* 0x0000000214087220 */ /* 0x000fcc0000400000 */
[----:B------:R2:W-:Y:S01]  /*cf40*/  @P5 STG.E.U16 desc[UR46][R6.64+0x20], R11 ;  /* 0x0000200b06005986 */ /* 0x0005e2000c10152e */
[----:B------:R-:W-:Y:S02]  /*cf50*/  ISETP.GT.AND P5, PT, R3, 0x8, P4 ;  /* 0x000000080300780c */ /* 0x000fe400027a4270 */
[----:B-1----:R-:W-:Y:S01]  /*cf60*/  F2FP.F16.F32.PACK_AB R9, RZ, R8 ;  /* 0x00000008ff09723e */ /* 0x002fe200000000ff */
[----:B------:R-:W-:-:S10]  /*cf70*/  FMUL R8, R19, R2 ;  /* 0x0000000213087220 */ /* 0x000fd40000400000 */
[----:B------:R1:W-:Y:S01]  /*cf80*/  @P5 STG.E.U16 desc[UR46][R6.64+0x22], R9 ;  /* 0x0000220906005986 */ /* 0x0003e2000c10152e */
[----:B------:R-:W-:-:S04]  /*cf90*/  ISETP.GT.AND P5, PT, R0, 0x18, PT ;  /* 0x000000180000780c */ /* 0x000fc80003fa4270 */
[----:B------:R-:W-:Y:S02]  /*cfa0*/  ISETP.GT.AND P6, PT, R3, RZ, P5 ;  /* 0x000000ff0300720c */ /* 0x000fe40002fc4270 */
[----:B------:R-:W-:-:S04]  /*cfb0*/  F2FP.F16.F32.PACK_AB R8, RZ, R8 ;  /* 0x00000008ff08723e */ /* 0x000fc800000000ff */
[----:B0-----:R-:W-:Y:S01]  /*cfc0*/  PRMT R10, R8, 0x7610, R10 ;  /* 0x00007610080a7816 */ /* 0x001fe2000000000a */
[----:B------:R-:W-:-:S06]  /*cfd0*/  FMUL R8, R18, R2 ;  /* 0x0000000212087220 */ /* 0x000fcc0000400000 */
[----:B------:R-:W-:Y:S01]  /*cfe0*/  @P6 STG.E.U16 desc[UR46][R4.64+0x30], R10 ;  /* 0x0000300a04006986 */ /* 0x000fe2000c10152e */
[----:B------:R-:W-:-:S04]  /*cff0*/  ISETP.GT.AND P6, PT, R0, 0x19, PT ;  /* 0x000000190000780c */ /* 0x000fc80003fc4270 */
[----:B------:R-:W-:Y:S02]  /*d000*/  ISETP.GT.AND P1, PT, R3, RZ, P6 ;  /* 0x000000ff0300720c */ /* 0x000fe40003724270 */
[----:B------:R-:W-:-:S04]  /*d010*/  F2FP.F16.F32.PACK_AB R8, RZ, R8 ;  /* 0x00000008ff08723e */ /* 0x000fc800000000ff */
[----:B--2---:R-:W-:Y:S01]  /*d020*/  PRMT R11, R8, 0x7610, R11 ;  /* 0x00007610080b7816 */ /* 0x004fe2000000000b */
[----:B------:R-:W-:-:S06]  /*d030*/  FMUL R8, R15, R2 ;  /* 0x000000020f087220 */ /* 0x000fcc0000400000 */
[----:B------:R0:W-:Y:S01]  /*d040*/  @P1 STG.E.U16 desc[UR46][R4.64+0x32], R11 ;  /* 0x0000320b04001986 */ /* 0x0001e2000c10152e */
[----:B------:R-:W-:Y:S02]  /*d050*/  ISETP.GT.AND P1, PT, R3, 0x8, P5 ;  /* 0x000000080300780c */ /* 0x000fe40002f24270 */
[----:B------:R-:W-:-:S04]  /*d060*/  F2FP.F16.F32.PACK_AB R8, RZ, R8 ;  /* 0x00000008ff08723e */ /* 0x000fc800000000ff */
[----:B-1----:R-:W-:Y:S01]  /*d070*/  PRMT R9, R8, 0x7610, R9 ;  /* 0x0000761008097816 */ /* 0x002fe20000000009 */
[----:B------:R-:W-:-:S06]  /*d080*/  FMUL R8, R14, R2 ;  /* 0x000000020e087220 */ /* 0x000fcc0000400000 */
[----:B------:R-:W-:Y:S01]  /*d090*/  @P1 STG.E.U16 desc[UR46][R6.64+0x30], R9 ;  /* 0x0000300906001986 */ /* 0x000fe2000c10152e */
[----:B------:R-:W-:Y:S02]  /*d0a0*/  ISETP.GT.AND P1, PT, R3, 0x8, P6 ;  /* 0x000000080300780c */ /* 0x000fe40003724270 */
[----:B------:R-:W-:Y:S01]  /*d0b0*/  F2FP.F16.F32.PACK_AB R8, RZ, R8 ;  /* 0x00000008ff08723e */ /* 0x000fe200000000ff */
[----:B0-----:R-:W-:-:S04]  /*d0c0*/  IMAD.U32 R11, RZ, RZ, UR8 ;  /* 0x00000008ff0b7e24 */ /* 0x001fc8000f8e00ff */
[----:B------:R-:W-:-:S06]  /*d0d0*/  IMAD.WIDE.U32 R10, R11, 0xf0, R6 ;  /* 0x000000f00b0a7825 */ /* 0x000fcc00078e0006 */
[----:B------:R0:W-:Y:S01]  /*d0e0*/  @P1 STG.E.U16 desc[UR46][R6.64+0x32], R8 ;  /* 0x0000320806001986 */ /* 0x0001e2000c10152e */
[----:B------:R-:W-:Y:S01]  /*d0f0*/  ISETP.GT.AND P1, PT, R3, 0x80, P0 ;  /* 0x000000800300780c */ /* 0x000fe20000724270 */
[----:B------:R-:W-:-:S12]  /*d100*/  VIADD R11, R11, UR4 ;  /* 0x000000040b0b7c36 */ /* 0x000fd80008000000 */
[----:B------:R-:W-:Y:S01]  /*d110*/  @P1 STG.E.U16 desc[UR46][R10.64], R216 ;  /* 0x000000d80a001986 */ /* 0x000fe2000c10152e */
[----:B------:R-:W-:-:S04]  /*d120*/  ISETP.GT.AND P1, PT, R0, 0x1, PT ;  /* 0x000000010000780c */ /* 0x000fc80003f24270 */
[C---:B------:R-:W-:Y:S02]  /*d130*/  ISETP.GT.AND P1, PT, R3.reuse, 0x80, P1 ;  /* 0x000000800300780c */ /* 0x040fe40000f24270 */
[----:B------:R-:W-:-:S11]  /*d140*/  ISETP.GT.AND P0, PT, R3, 0x88, P0 ;  /* 0x000000880300780c */ /* 0x000fd60000704270 */
[----:B------:R-:W-:Y:S01]  /*d150*/  @P1 STG.E.U16 desc[UR46][R10.64+0x2], R217 ;  /* 0x000002d90a001986 */ /* 0x000fe2000c10152e */
[----:B0-----:R-:W-:-:S04]  /*d160*/  IADD3 R8, P1, R10, UR11, RZ ;  /* 0x0000000b0a087c10 */ /* 0x001fc8000ff3e0ff */
[----:B------:R-:W-:-:S05]  /*d170*/  IADD3.X R9, R11, UR5, RZ, P1, !PT ;  /* 0x000000050b097c10 */ /* 0x000fca0008ffe4ff */
[----:B------:R-:W-:Y:S01]  /*d180*/  @P0 STG.E.U16 desc[UR46][R8.64], R218 ;  /* 0x000000da08000986 */ /* 0x000fe2000c10152e */
[----:B------:R-:W-:-:S04]  /*d190*/  ISETP.GT.AND P0, PT, R0, 0x1, PT ;  /* 0x000000010000780c */ /* 0x000fc80003f04270 */
[----:B------:R-:W-:Y:S02]  /*d1a0*/  ISETP.GT.AND P0, PT, R3, 0x88, P0 ;  /* 0x000000880300780c */ /* 0x000fe40000704270 */
[----:B------:R-:W-:-:S11]  /*d1b0*/  LOP3.LUT P1, RZ, R17, 0x8, RZ, 0xc0, !PT ;  /* 0x0000000811ff7812 */ /* 0x000fd6000782c0ff */
[----:B------:R-:W-:Y:S01]  /*d1c0*/  @P0 STG.E.U16 desc[UR46][R8.64+0x2], R219 ;  /* 0x000002db08000986 */ /* 0x000fe2000c10152e */
[----:B------:R-:W-:-:S13]  /*d1d0*/  ISETP.GT.AND P0, PT, R3, 0x80, P1 ;  /* 0x000000800300780c */ /* 0x000fda0000f04270 */
[----:B------:R-:W-:Y:S01]  /*d1e0*/  @P0 STG.E.U16 desc[UR46][R10.64+0x10], R220 ;  /* 0x000010dc0a000986 */ /* 0x000fe2000c10152e */
[C---:B------:R-:W-:Y:S02]  /*d1f0*/  ISETP.GT.AND P0, PT, R3.reuse, 0x80, P2 ;  /* 0x000000800300780c */ /* 0x040fe40001704270 */
[C---:B------:R-:W-:Y:S02]  /*d200*/  ISETP.GT.AND P1, PT, R3.reuse, 0x88, P1 ;  /* 0x000000880300780c */ /* 0x040fe40000f24270 */
[----:B------:R-:W-:-:S09]  /*d210*/  ISETP.GT.AND P2, PT, R3, 0x88, P2 ;  /* 0x000000880300780c */ /* 0x000fd20001744270 */
[----:B------:R-:W-:Y:S01]  /*d220*/  @P0 STG.E.U16 desc[UR46][R10.64+0x12], R221 ;  /* 0x000012dd0a000986 */ /* 0x000fe2000c10152e */
[----:B------:R-:W-:-:S03]  /*d230*/  ISETP.GT.AND P0, PT, R3, 0x80, P3 ;  /* 0x000000800300780c */ /* 0x000fc60001f04270 */
[----:B------:R-:W-:Y:S04]  /*d240*/  @P1 STG.E.U16 desc[UR46][R8.64+0x10], R222 ;  /* 0x000010de08001986 */ /* 0x000fe8000c10152e */
[----:B------:R-:W-:Y:S01]  /*d250*/  @P2 STG.E.U16 desc[UR46][R8.64+0x12], R223 ;  /* 0x000012df08002986 */ /* 0x000fe2000c10152e */
[----:B------:R-:W-:-:S05]  /*d260*/  ISETP.GT.AND P2, PT, R3, 0x80, P5 ;  /* 0x000000800300780c */ /* 0x000fca0002f44270 */
[----:B------:R-:W-:Y:S01]  /*d270*/  @P0 STG.E.U16 desc[UR46][R10.64+0x20], R224 ;  /* 0x000020e00a000986 */ /* 0x000fe2000c10152e */
[C---:B------:R-:W-:Y:S02]  /*d280*/  ISETP.GT.AND P0, PT, R3.reuse, 0x80, P4 ;  /* 0x000000800300780c */ /* 0x040fe40002704270 */
[----:B------:R-:W-:Y:S01]  /*d290*/  ISETP.GT.AND P3, PT, R3, 0x88, P3 ;  /* 0x000000880300780c */ /* 0x000fe20001f64270 */
[-C--:B------:R-:W-:Y:S01]  /*d2a0*/  FMUL R225, R225, R2.reuse ;  /* 0x00000002e1e17220 */ /* 0x080fe20000400000 */
[C---:B------:R-:W-:Y:S01]  /*d2b0*/  ISETP.GT.AND P4, PT, R3.reuse, 0x88, P4 ;  /* 0x000000880300780c */ /* 0x040fe20002784270 */
[-C--:B------:R-:W-:Y:S01]  /*d2c0*/  FMUL R226, R226, R2.reuse ;  /* 0x00000002e2e27220 */ /* 0x080fe20000400000 */
[----:B------:R-:W-:Y:S01]  /*d2d0*/  ISETP.GT.AND P1, PT, R3, 0x80, P6 ;  /* 0x000000800300780c */ /* 0x000fe20003724270 */
[-C--:B------:R-:W-:Y:S01]  /*d2e0*/  FMUL R227, R227, R2.reuse ;  /* 0x00000002e3e37220 */ /* 0x080fe20000400000 */
[----:B------:R-:W-:Y:S01]  /*d2f0*/  ISETP.GT.AND P5, PT, R3, 0x88, P5 ;  /* 0x000000880300780c */ /* 0x000fe20002fa4270 */
[-C--:B------:R-:W-:Y:S01]  /*d300*/  FMUL R228, R228, R2.reuse ;  /* 0x00000002e4e47220 */ /* 0x080fe20000400000 */
[-C--:B------:R-:W-:Y:S01]  /*d310*/  FMUL R229, R229, R2.reuse ;  /* 0x00000002e5e57220 */ /* 0x080fe20000400000 */
[----:B------:R-:W-:Y:S01]  /*d320*/  F2FP.F16.F32.PACK_AB R225, RZ, R225 ;  /* 0x000000e1ffe1723e */ /* 0x000fe200000000ff */
[----:B------:R-:W-:Y:S01]  /*d330*/  FMUL R230, R230, R2 ;  /* 0x00000002e6e67220 */ /* 0x000fe20000400000 */
[--C-:B------:R-:W-:Y:S01]  /*d340*/  @P0 IMAD.MOV.U32 R14, RZ, RZ, R10.reuse ;  /* 0x000000ffff0e0224 */ /* 0x100fe200078e000a */
[----:B------:R-:W-:Y:S01]  /*d350*/  F2FP.F16.F32.PACK_AB R226, RZ, R226 ;  /* 0x000000e2ffe2723e */ /* 0x000fe200000000ff */
[--C-:B------:R-:W-:Y:S01]  /*d360*/  @P0 IMAD.MOV.U32 R15, RZ, RZ, R11.reuse ;  /* 0x000000ffff0f0224 */ /* 0x100fe200078e000b */
[----:B------:R-:W-:Y:S01]  /*d370*/  F2FP.F16.F32.PACK_AB R227, RZ, R227 ;  /* 0x000000e3ffe3723e */ /* 0x000fe200000000ff */
[----:B------:R-:W-:Y:S01]  /*d380*/  @P2 IMAD.MOV.U32 R12, RZ, RZ, R10 ;  /* 0x000000ffff0c2224 */ /* 0x000fe200078e000a */
[----:B------:R-:W-:Y:S01]  /*d390*/  F2FP.F16.F32.PACK_AB R228, RZ, R228 ;  /* 0x000000e4ffe4723e */ /* 0x000fe200000000ff */
[----:B------:R-:W-:Y:S01]  /*d3a0*/  @P2 IMAD.MOV.U32 R13, RZ, RZ, R11 ;  /* 0x000000ffff0d2224 */ /* 0x000fe200078e000b */
[----:B------:R-:W-:Y:S01]  /*d3b0*/  F2FP.F16.F32.PACK_AB R229, RZ, R229 ;  /* 0x000000e5ffe5723e */ /* 0x000fe200000000ff */
[----:B------:R-:W-:Y:S01]  /*d3c0*/  @P0 STG.E.U16 desc[UR46][R14.64+0x22], R225 ;  /* 0x000022e10e000986 */ /* 0x000fe2000c10152e */
[----:B------:R-:W-:-:S02]  /*d3d0*/  F2FP.F16.F32.PACK_AB R230, RZ, R230 ;  /* 0x000000e6ffe6723e */ /* 0x000fc400000000ff */
[----:B------:R-:W-:Y:S01]  /*d3e0*/  ISETP.GT.AND P0, PT, R3, 0x88, P6 ;  /* 0x000000880300780c */ /* 0x000fe20003704270 */
[----:B------:R-:W-:Y:S01]  /*d3f0*/  @P3 STG.E.U16 desc[UR46][R8.64+0x20], R226 ;  /* 0x000020e208003986 */ /* 0x000fe2000c10152e */
[----:B------:R-:W-:-:S03]  /*d400*/  FMUL R231, R231, R2 ;  /* 0x00000002e7e77220 */ /* 0x000fc60000400000 */
[----:B------:R-:W-:Y:S01]  /*d410*/  @P4 STG.E.U16 desc[UR46][R8.64+0x22], R227 ;  /* 0x000022e308004986 */ /* 0x000fe2000c10152e */
[----:B------:R-:W-:-:S03]  /*d420*/  ISETP.GT.AND P6, PT, R0, 0x20, PT ;  /* 0x000000200000780c */ /* 0x000fc60003fc4270 */
[----:B------:R-:W-:Y:S04]  /*d430*/  @P2 STG.E.U16 desc[UR46][R12.64+0x30], R228 ;  /* 0x000030e40c002986 */ /* 0x000fe8000c10152e */
[----:B------:R0:W-:Y:S04]  /*d440*/  @P1 STG.E.U16 desc[UR46][R10.64+0x32], R229 ;  /* 0x000032e50a001986 */ /* 0x0001e8000c10152e */
[----:B------:R-:W-:Y:S01]  /*d450*/  @P5 STG.E.U16 desc[UR46][R8.64+0x30], R230 ;  /* 0x000030e608005986 */ /* 0x000fe2000c10152e */
[----:B------:R-:W-:Y:S02]  /*d460*/  ISETP.GT.AND P5, PT, R0, 0x21, PT ;  /* 0x000000210000780c */ /* 0x000fe40003fa4270 */
[----:B------:R-:W-:-:S02]  /*d470*/  F2FP.F16.F32.PACK_AB R231, RZ, R231 ;  /* 0x000000e7ffe7723e */ /* 0x000fc400000000ff */
[C---:B------:R-:W-:Y:S02]  /*d480*/  ISETP.GT.AND P1, PT, R3.reuse, RZ, P6 ;  /* 0x000000ff0300720c */ /* 0x040fe40003724270 */
[C---:B------:R-:W-:Y:S02]  /*d490*/  ISETP.GT.AND P2, PT, R3.reuse, RZ, P5 ;  /* 0x000000ff0300720c */ /* 0x040fe40002f44270 */
[----:B------:R-:W-:Y:S01]  /*d4a0*/  ISETP.GT.AND P3, PT, R3, 0x8, P6 ;  /* 0x000000080300780c */ /* 0x000fe20003764270 */
[-C--:B------:R-:W-:Y:S01]  /*d4b0*/  FMUL R200, R200, R2.reuse ;  /* 0x00000002c8c87220 */ /* 0x080fe20000400000 */
[-C--:B------:R-:W-:Y:S01]  /*d4c0*/  FMUL R201, R201, R2.reuse ;  /* 0x00000002c9c97220 */ /* 0x080fe20000400000 */
[-C--:B------:R-:W-:Y:S01]  /*d4d0*/  FMUL R202, R202, R2.reuse ;  /* 0x00000002caca7220 */ /* 0x080fe20000400000 */
[----:B------:R1:W-:Y:S01]  /*d4e0*/  @P0 STG.E.U16 desc[UR46][R8.64+0x32], R231 ;  /* 0x000032e708000986 */ /* 0x0003e2000c10152e */
[----:B------:R-:W-:Y:S01]  /*d4f0*/  ISETP.GT.AND P0, PT, R3, 0x8, P5 ;  /* 0x000000080300780c */ /* 0x000fe20002f04270 */
[----:B------:R-:W-:Y:S01]  /*d500*/  FMUL R203, R203, R2 ;  /* 0x00000002cbcb7220 */ /* 0x000fe20000400000 */
[----:B------:R-:W-:-:S02]  /*d510*/  F2FP.F16.F32.PACK_AB R200, RZ, R200 ;  /* 0x000000c8ffc8723e */ /* 0x000fc400000000ff */
[----:B------:R-:W-:Y:S02]  /*d520*/  F2FP.F16.F32.PACK_AB R201, RZ, R201 ;  /* 0x000000c9ffc9723e */ /* 0x000fe400000000ff */
[----:B------:R-:W-:Y:S01]  /*d530*/  F2FP.F16.F32.PACK_AB R202, RZ, R202 ;  /* 0x000000caffca723e */ /* 0x000fe200000000ff */
[----:B------:R2:W-:Y:S01]  /*d540*/  @P1 STG.E.U16 desc[UR46][R4.64+0x40], R200 ;  /* 0x000040c804001986 */ /* 0x0005e2000c10152e */
[----:B------:R-:W-:-:S03]  /*d550*/  F2FP.F16.F32.PACK_AB R203, RZ, R203 ;  /* 0x000000cbffcb723e */ /* 0x000fc600000000ff */
[----:B------:R2:W-:Y:S01]  /*d560*/  @P2 STG.E.U16 desc[UR46][R4.64+0x42], R201 ;  /* 0x000042c904002986 */ /* 0x0005e2000c10152e */
[----:B------:R-:W-:-:S03]  /*d570*/  ISETP.GT.AND P4, PT, R0, 0x28, PT ;  /* 0x000000280000780c */ /* 0x000fc60003f84270 */
[----:B------:R2:W-:Y:S01]  /*d580*/  @P3 STG.E.U16 desc[UR46][R6.64+0x40], R202 ;  /* 0x000040ca06003986 */ /* 0x0005e2000c10152e */
[----:B------:R-:W-:Y:S02]  /*d590*/  ISETP.GT.AND P3, PT, R0, 0x29, PT ;  /* 0x000000290000780c */ /* 0x000fe40003f64270 */
[C---:B------:R-:W-:Y:S01]  /*d5a0*/  ISETP.GT.AND P2, PT, R3.reuse, RZ, P4 ;  /* 0x000000ff0300720c */ /* 0x040fe20002744270 */
[----:B------:R2:W-:Y:S01]  /*d5b0*/  @P0 STG.E.U16 desc[UR46][R6.64+0x42], R203 ;  /* 0x000042cb06000986 */ /* 0x0005e2000c10152e */
[----:B------:R-:W-:Y:S01]  /*d5c0*/  ISETP.GT.AND P0, PT, R3, RZ, P3 ;  /* 0x000000ff0300720c */ /* 0x000fe20001f04270 */
[-C--:B------:R-:W-:Y:S01]  /*d5d0*/  FMUL R204, R204, R2.reuse ;  /* 0x00000002cccc7220 */ /* 0x080fe20000400000 */
[-C--:B------:R-:W-:Y:S01]  /*d5e0*/  FMUL R205, R205, R2.reuse ;  /* 0x00000002cdcd7220 */ /* 0x080fe20000400000 */
[----:B------:R-:W-:Y:S01]  /*d5f0*/  ISETP.GT.AND P1, PT, R3, 0x8, P4 ;  /* 0x000000080300780c */ /* 0x000fe20002724270 */
[----:B------:R-:W-:Y:S02]  /*d600*/  FMUL R206, R206, R2 ;  /* 0x00000002cece7220 */ /* 0x000fe40000400000 */
[----:B------:R-:W-:-:S02]  /*d610*/  F2FP.F16.F32.PACK_AB R204, RZ, R204 ;  /* 0x000000ccffcc723e */ /* 0x000fc400000000ff */
[----:B------:R-:W-:Y:S02]  /*d620*/  F2FP.F16.F32.PACK_AB R205, RZ, R205 ;  /* 0x000000cdffcd723e */ /* 0x000fe400000000ff */
[----:B------:R-:W-:Y:S01]  /*d630*/  F2FP.F16.F32.PACK_AB R206, RZ, R206 ;  /* 0x000000ceffce723e */ /* 0x000fe200000000ff */
[----:B------:R2:W-:Y:S01]  /*d640*/  @P2 STG.E.U16 desc[UR46][R4.64+0x50], R204 ;  /* 0x000050cc04002986 */ /* 0x0005e2000c10152e */
[----:B------:R-:W-:-:S03]  /*d650*/  ISETP.GT.AND P2, PT, R0, 0x30, PT ;  /* 0x000000300000780c */ /* 0x000fc60003f44270 */
[----:B------:R2:W-:Y:S01]  /*d660*/  @P0 STG.E.U16 desc[UR46][R4.64+0x52], R205 ;  /* 0x000052cd04000986 */ /* 0x0005e2000c10152e */
[----:B------:R-:W-:Y:S01]  /*d670*/  ISETP.GT.AND P0, PT, R3, 0x8, P3 ;  /* 0x000000080300780c */ /* 0x000fe20001f04270 */
[-C--:B------:R-:W-:Y:S02]  /*d680*/  FMUL R207, R207, R2.reuse ;  /* 0x00000002cfcf7220 */ /* 0x080fe40000400000 */
[----:B------:R2:W-:Y:S01]  /*d690*/  @P1 STG.E.U16 desc[UR46][R6.64+0x50], R206 ;  /* 0x000050ce06001986 */ /* 0x0005e2000c10152e */
[----:B------:R-:W-:Y:S01]  /*d6a0*/  ISETP.GT.AND P1, PT, R3, RZ, P2 ;  /* 0x000000ff0300720c */ /* 0x000fe20001724270 */
[----:B------:R-:W-:Y:S01]  /*d6b0*/  FMUL R208, R208, R2 ;  /* 0x00000002d0d07220 */ /* 0x000fe20000400000 */
[----:B------:R-:W-:-:S04]  /*d6c0*/  F2FP.F16.F32.PACK_AB R207, RZ, R207 ;  /* 0x000000cfffcf723e */ /* 0x000fc800000000ff */
[----:B------:R-:W-:-:S03]  /*d6d0*/  F2FP.F16.F32.PACK_AB R208, RZ, R208 ;  /* 0x000000d0ffd0723e */ /* 0x000fc600000000ff */
[----:B------:R2:W-:Y:S01]  /*d6e0*/  @P0 STG.E.U16 desc[UR46][R6.64+0x52], R207 ;  /* 0x000052cf06000986 */ /* 0x0005e2000c10152e */
[----:B------:R-:W-:-:S03]  /*d6f0*/  ISETP.GT.AND P0, PT, R0, 0x31, PT ;  /* 0x000000310000780c */ /* 0x000fc60003f04270 */
[----:B------:R2:W-:Y:S01]  /*d700*/  @P1 STG.E.U16 desc[UR46][R4.64+0x60], R208 ;  /* 0x000060d004001986 */ /* 0x0005e2000c10152e */
[----:B------:R-:W-:Y:S01]  /*d710*/  ISETP.GT.AND P1, PT, R3, RZ, P0 ;  /* 0x000000ff0300720c */ /* 0x000fe20000724270 */
[----:B------:R-:W-:-:S05]  /*d720*/  FMUL R209, R209, R2 ;  /* 0x00000002d1d17220 */ /* 0x000fca0000400000 */
[----:B------:R-:W-:Y:S01]  /*d730*/  F2FP.F16.F32.PACK_AB R209, RZ, R209 ;  /* 0x000000d1ffd1723e */ /* 0x000fe200000000ff */
[----:B------:R-:W-:-:S06]  /*d740*/  FMUL R210, R210, R2 ;  /* 0x00000002d2d27220 */ /* 0x000fcc0000400000 */
[----:B------:R2:W-:Y:S01]  /*d750*/  @P1 STG.E.U16 desc[UR46][R4.64+0x62], R209 ;  /* 0x000062d104001986 */ /* 0x0005e2000c10152e */
[----:B------:R-:W-:Y:S02]  /*d760*/  ISETP.GT.AND P1, PT, R3, 0x8, P2 ;  /* 0x000000080300780c */ /* 0x000fe40001724270 */
[----:B------:R-:W-:Y:S01]  /*d770*/  F2FP.F16.F32.PACK_AB R210, RZ, R210 ;  /* 0x000000d2ffd2723e */ /* 0x000fe200000000ff */
[----:B------:R-:W-:Y:S01]  /*d780*/  FMUL R211, R211, R2 ;  /* 0x00000002d3d37220 */ /* 0x000fe20000400000 */
[----:B0-----:R-:W-:-:S09]  /*d790*/  IMAD.U32 R11, RZ, RZ, UR8 ;  /* 0x00000008ff0b7e24 */ /* 0x001fd2000f8e00ff */
[----:B------:R2:W-:Y:S01]  /*d7a0*/  @P1 STG.E.U16 desc[UR46][R6.64+0x60], R210 ;  /* 0x000060d206001986 */ /* 0x0005e2000c10152e */
[----:B------:R-:W-:Y:S01]  /*d7b0*/  ISETP.GT.AND P1, PT, R3, 0x8, P0 ;  /* 0x000000080300780c */ /* 0x000fe20000724270 */
[----:B------:R-:W-:Y:S01]  /*d7c0*/  IMAD.WIDE.U32 R10, R11, 0xf0, R6 ;  /* 0x000000f00b0a7825 */ /* 0x000fe200078e0006 */
[----:B------:R-:W-:-:S03]  /*d7d0*/  F2FP.F16.F32.PACK_AB R211, RZ, R211 ;  /* 0x000000d3ffd3723e */ /* 0x000fc600000000ff */
[----:B------:R-:W-:-:S08]  /*d7e0*/  VIADD R11, R11, UR4 ;  /* 0x000000040b0b7c36 */ /* 0x000fd00008000000 */
[----:B------:R2:W-:Y:S01]  /*d7f0*/  @P1 STG.E.U16 desc[UR46][R6.64+0x62], R211 ;  /* 0x000062d306001986 */ /* 0x0005e2000c10152e */
[----:B-1----:R-:W-:-:S04]  /*d800*/  IADD3 R8, P1, R10, UR11, RZ ;  /* 0x0000000b0a087c10 */ /* 0x002fc8000ff3e0ff */
[----:B------:R-:W-:Y:S02]  /*d810*/  IADD3.X R9, R11, UR5, RZ, P1, !PT ;  /* 0x000000050b097c10 */ /* 0x000fe40008ffe4ff */
[----:B------:R-:W-:Y:S02]  /*d820*/  ISETP.GT.AND P1, PT, R0, 0x38, PT ;  /* 0x000000380000780c */ /* 0x000fe40003f24270 */
[----:B------:R-:W-:Y:S02]  /*d830*/  P2R R12, PR, RZ, 0x40 ;  /* 0x00000040ff0c7803 */ /* 0x000fe40000000000 */
[----:B------:R-:W-:Y:S01]  /*d840*/  ISETP.GT.AND P6, PT, R3, RZ, P1 ;  /* 0x000000ff0300720c */ /* 0x000fe20000fc4270 */
[----:B------:R-:W-:Y:S01]  /*d850*/  FMUL R212, R212, R2 ;  /* 0x00000002d4d47220 */ /* 0x000fe20000400000 */
[----:B------:R-:W-:Y:S02]  /*d860*/  P2R R13, PR, RZ, 0x10 ;  /* 0x00000010ff0d7803 */ /* 0x000fe40000000000 */
[----:B------:R-:W-:-:S02]  /*d870*/  ISETP.GT.AND P4, PT, R0, 0x39, PT ;  /* 0x000000390000780c */ /* 0x000fc40003f84270 */
[----:B------:R-:W-:Y:S01]  /*d880*/  F2FP.F16.F32.PACK_AB R212, RZ, R212 ;  /* 0x000000d4ffd4723e */ /* 0x000fe200000000ff */
[----:B------:R-:W-:-:S06]  /*d890*/  FMUL R213, R213, R2 ;  /* 0x00000002d5d57220 */ /* 0x000fcc0000400000 */
[----:B------:R2:W-:Y:S01]  /*d8a0*/  @P6 STG.E.U16 desc[UR46][R4.64+0x70], R212 ;  /* 0x000070d404006986 */ /* 0x0005e2000c10152e */
[C---:B------:R-:W-:Y:S02]  /*d8b0*/  ISETP.GT.AND P6, PT, R3.reuse, RZ, P4 ;  /* 0x000000ff0300720c */ /* 0x040fe400027c4270 */
[----:B------:R-:W-:Y:S01]  /*d8c0*/  F2FP.F16.F32.PACK_AB R213, RZ, R213 ;  /* 0x000000d5ffd5723e */ /* 0x000fe200000000ff */
[-C--:B------:R-:W-:Y:S01]  /*d8d0*/  FMUL R214, R214, R2.reuse ;  /* 0x00000002d6d67220 */ /* 0x080fe20000400000 */
[----:B------:R-:W-:Y:S01]  /*d8e0*/  ISETP.GT.AND P4, PT, R3, 0x8, P4 ;  /* 0x000000080300780c */ /* 0x000fe20002784270 */
[----:B------:R-:W-:-:S08]  /*d8f0*/  FMUL R215, R215, R2 ;  /* 0x00000002d7d77220 */ /* 0x000fd00000400000 */
[----:B------:R2:W-:Y:S01]  /*d900*/  @P6 STG.E.U16 desc[UR46][R4.64+0x72], R213 ;  /* 0x000072d504006986 */ /* 0x0005e2000c10152e */
[----:B------:R-:W-:Y:S02]  /*d910*/  ISETP.GT.AND P6, PT, R3, 0x8, P1 ;  /* 0x000000080300780c */ /* 0x000fe40000fc4270 */
[----:B------:R-:W-:Y:S02]  /*d920*/  F2FP.F16.F32.PACK_AB R214, RZ, R214 ;  /* 0x000000d6ffd6723e */ /* 0x000fe400000000ff */
[----:B------:R-:W-:Y:S01]  /*d930*/  F2FP.F16.F32.PACK_AB R215, RZ, R215 ;  /* 0x000000d7ffd7723e */ /* 0x000fe200000000ff */
[----:B------:R-:W-:-:S04]  /*d940*/  FMUL R184, R184, R2 ;  /* 0x00000002b8b87220 */ /* 0x000fc80000400000 */
[----:B------:R2:W-:Y:S04]  /*d950*/  @P4 STG.E.U16 desc[UR46][R6.64+0x72], R215 ;  /* 0x000072d706004986 */ /* 0x0005e8000c10152e */
[----:B------:R2:W-:Y:S01]  /*d960*/  @P6 STG.E.U16 desc[UR46][R6.64+0x70], R214 ;  /* 0x000070d606006986 */ /* 0x0005e2000c10152e */
[----:B------:R-:W-:-:S04]  /*d970*/  ISETP.NE.AND P6, PT, R12, RZ, PT ;  /* 0x000000ff0c00720c */ /* 0x000fc80003fc5270 */
[----:B------:R-:W-:Y:S02]  /*d980*/  ISETP.GT.AND P4, PT, R3, 0x80, P6 ;  /* 0x000000800300780c */ /* 0x000fe40003784270 */
[----:B------:R-:W-:Y:S01]  /*d990*/  F2FP.F16.F32.PACK_AB R184, RZ, R184 ;  /* 0x000000b8ffb8723e */ /* 0x000fe200000000ff */
[-C--:B------:R-:W-:Y:S01]  /*d9a0*/  FMUL R185, R185, R2.reuse ;  /* 0x00000002b9b97220 */ /* 0x080fe20000400000 */
[----:B------:R-:W-:-:S09]  /*d9b0*/  FMUL R187, R187, R2 ;  /* 0x00000002bbbb7220 */ /* 0x000fd20000400000 */
[----:B------:R2:W-:Y:S01]  /*d9c0*/  @P4 STG.E.U16 desc[UR46][R10.64+0x40], R184 ;  /* 0x000040b80a004986 */ /* 0x0005e2000c10152e */
[C---:B------:R-:W-:Y:S02]  /*d9d0*/  ISETP.GT.AND P4, PT, R3.reuse, 0x80, P5 ;  /* 0x000000800300780c */ /* 0x040fe40002f84270 */
[C---:B------:R-:W-:Y:S02]  /*d9e0*/  ISETP.GT.AND P5, PT, R3.reuse, 0x88, P5 ;  /* 0x000000880300780c */ /* 0x040fe40002fa4270 */
[----:B------:R-:W-:Y:S02]  /*d9f0*/  F2FP.F16.F32.PACK_AB R185, RZ, R185 ;  /* 0x000000b9ffb9723e */ /* 0x000fe400000000ff */
[----:B------:R-:W-:Y:S02]  /*da00*/  F2FP.F16.F32.PACK_AB R187, RZ, R187 ;  /* 0x000000bbffbb723e */ /* 0x000fe400000000ff */
[----:B------:R-:W-:-:S05]  /*da10*/  ISETP.GT.AND P6, PT, R3, 0x88, P6 ;  /* 0x000000880300780c */ /* 0x000fca00037c4270 */
[----:B------:R2:W-:Y:S01]  /*da20*/  @P4 STG.E.U16 desc[UR46][R10.64+0x42], R185 ;  /* 0x000042b90a004986 */ /* 0x0005e2000c10152e */
[----:B------:R-:W-:-:S03]  /*da30*/  ISETP.NE.AND P4, PT, R13, RZ, PT ;  /* 0x000000ff0d00720c */ /* 0x000fc60003f85270 */
[----:B------:R2:W-:Y:S01]  /*da40*/  @P5 STG.E.U16 desc[UR46][R8.64+0x42], R187 ;  /* 0x000042bb08005986 */ /* 0x0005e2000c10152e */
[----:B------:R-:W-:Y:S01]  /*da50*/  ISETP.GT.AND P5, PT, R3, 0x80, P4 ;  /* 0x000000800300780c */ /* 0x000fe200027a4270 */
[-C--:B------:R-:W-:Y:S01]  /*da60*/  FMUL R186, R186, R2.reuse ;  /* 0x00000002baba7220 */ /* 0x080fe20000400000 */
[----:B------:R-:W-:-:S04]  /*da70*/  FMUL R188, R188, R2 ;  /* 0x00000002bcbc7220 */ /* 0x000fc80000400000 */
[----:B------:R-:W-:Y:S02]  /*da80*/  F2FP.F16.F32.PACK_AB R186, RZ, R186 ;  /* 0x000000baffba723e */ /* 0x000fe400000000ff */
[----:B------:R-:W-:-:S03]  /*da90*/  F2FP.F16.F32.PACK_AB R188, RZ, R188 ;  /* 0x000000bcffbc723e */ /* 0x000fc600000000ff */
[----:B------:R2:W-:Y:S01]  /*daa0*/  @P6 STG.E.U16 desc[UR46][R8.64+0x40], R186 ;  /* 0x000040ba08006986 */ /* 0x0005e2000c10152e */
[----:B------:R-:W-:-:S03]  /*dab0*/  ISETP.GT.AND P4, PT, R3, 0x88, P4 ;  /* 0x000000880300780c */ /* 0x000fc60002784270 */
[----:B------:R2:W-:Y:S01]  /*dac0*/  @P5 STG.E.U16 desc[UR46][R10.64+0x50], R188 ;  /* 0x000050bc0a005986 */ /* 0x0005e2000c10152e */
[----:B------:R-:W-:Y:S01]  /*dad0*/  ISETP.GT.AND P5, PT, R3, 0x80, P3 ;  /* 0x000000800300780c */ /* 0x000fe20001fa4270 */
[-C--:B------:R-:W-:Y:S01]  /*dae0*/  FMUL R189, R189, R2.reuse ;  /* 0x00000002bdbd7220 */ /* 0x080fe20000400000 */
[----:B------:R-:W-:-:S04]  /*daf0*/  FMUL R190, R190, R2 ;  /* 0x00000002bebe7220 */ /* 0x000fc80000400000 */
[----:B------:R-:W-:Y:S02]  /*db00*/  F2FP.F16.F32.PACK_AB R189, RZ, R189 ;  /* 0x000000bdffbd723e */ /* 0x000fe400000000ff */
[----:B------:R-:W-:Y:S02]  /*db10*/  F2FP.F16.F32.PACK_AB R190, RZ, R190 ;  /* 0x000000beffbe723e */ /* 0x000fe400000000ff */
[----:B------:R-:W-:-:S03]  /*db20*/  ISETP.GT.AND P3, PT, R3, 0x88, P3 ;  /* 0x000000880300780c */ /* 0x000fc60001f64270 */
[----:B------:R2:W-:Y:S01]  /*db30*/  @P5 STG.E.U16 desc[UR46][R10.64+0x52], R189 ;  /* 0x000052bd0a005986 */ /* 0x0005e2000c10152e */
[----:B------:R-:W-:-:S03]  /*db40*/  FMUL R191, R191, R2 ;  /* 0x00000002bfbf7220 */ /* 0x000fc60000400000 */
[----:B------:R2:W-:Y:S01]  /*db50*/  @P4 STG.E.U16 desc[UR46][R8.64+0x50], R190 ;  /* 0x000050be08004986 */ /* 0x0005e2000c10152e */
[C---:B------:R-:W-:Y:S01]  /*db60*/  ISETP.GT.AND P4, PT, R3.reuse, 0x80, P2 ;  /* 0x000000800300780c */ /* 0x040fe20001784270 */
[----:B------:R-:W-:Y:S01]  /*db70*/  FMUL R192, R192, R2 ;  /* 0x00000002c0c07220 */ /* 0x000fe20000400000 */
[----:B------:R-:W-:Y:S02]  /*db80*/  F2FP.F16.F32.PACK_AB R191, RZ, R191 ;  /* 0x000000bfffbf723e */ /* 0x000fe400000000ff */
[C---:B------:R-:W-:Y:S02]  /*db90*/  ISETP.GT.AND P5, PT, R3.reuse, 0x80, P0 ;  /* 0x000000800300780c */ /* 0x040fe400007a4270 */
[----:B------:R-:W-:Y:S02]  /*dba0*/  F2FP.F16.F32.PACK_AB R192, RZ, R192 ;  /* 0x000000c0ffc0723e */ /* 0x000fe400000000ff */
[----:B------:R-:W-:Y:S01]  /*dbb0*/  ISETP.GT.AND P2, PT, R3, 0x88, P2 ;  /* 0x000000880300780c */ /* 0x000fe20001744270 */
[-C--:B------:R-:W-:Y:S01]  /*dbc0*/  FMUL R193, R193, R2.reuse ;  /* 0x00000002c1c17220 */ /* 0x080fe20000400000 */
[----:B------:R-:W-:Y:S01]  /*dbd0*/  ISETP.GT.AND P6, PT, R0, 0x39, PT ;  /* 0x000000390000780c */ /* 0x000fe20003fc4270 */
[----:B------:R-:W-:Y:S01]  /*dbe0*/  FMUL R194, R194, R2 ;  /* 0x00000002c2c27220 */ /* 0x000fe20000400000 */
[----:B------:R2:W-:Y:S01]  /*dbf0*/  @P3 STG.E.U16 desc[UR46][R8.64+0x52], R191 ;  /* 0x000052bf08003986 */ /* 0x0005e2000c10152e */
[----:B------:R-:W-:-:S02]  /*dc00*/  ISETP.GT.AND P0, PT, R3, 0x88, P0 ;  /* 0x000000880300780c */ /* 0x000fc40000704270 */
[C---:B------:R-:W-:Y:S01]  /*dc10*/  ISETP.GT.AND P3, PT, R3.reuse, 0x80, P1 ;  /* 0x000000800300780c */ /* 0x040fe20000f64270 */
[----:B------:R2:W-:Y:S01]  /*dc20*/  @P4 STG.E.U16 desc[UR46][R10.64+0x60], R192 ;  /* 0x000060c00a004986 */ /* 0x0005e2000c10152e */
[----:B------:R-:W-:Y:S01]  /*dc30*/  ISETP.GT.AND P4, PT, R3, 0x80, P6 ;  /* 0x000000800300780c */ /* 0x000fe20003784270 */
[-C--:B------:R-:W-:Y:S01]  /*dc40*/  FMUL R195, R195, R2.reuse ;  /* 0x00000002c3c37220 */ /* 0x080fe20000400000 */
[----:B------:R-:W-:Y:S01]  /*dc50*/  F2FP.F16.F32.PACK_AB R193, RZ, R193 ;  /* 0x000000c1ffc1723e */ /* 0x000fe200000000ff */
[----:B------:R-:W-:Y:S01]  /*dc60*/  FMUL R196, R196, R2 ;  /* 0x00000002c4c47220 */ /* 0x000fe20000400000 */
[----:B------:R-:W-:Y:S01]  /*dc70*/  F2FP.F16.F32.PACK_AB R194, RZ, R194 ;  /* 0x000000c2ffc2723e */ /* 0x000fe200000000ff */
[----:B------:R-:W-:Y:S01]  /*dc80*/  FMUL R197, R197, R2 ;  /* 0x00000002c5c57220 */ /* 0x000fe20000400000 */
[----:B------:R-:W-:Y:S01]  /*dc90*/  F2FP.F16.F32.PACK_AB R195, RZ, R195 ;  /* 0x000000c3ffc3723e */ /* 0x000fe200000000ff */
[----:B------:R2:W-:Y:S01]  /*dca0*/  @P5 STG.E.U16 desc[UR46][R10.64+0x62], R193 ;  /* 0x000062c10a005986 */ /* 0x0005e2000c10152e */
[----:B------:R-:W-:-:S02]  /*dcb0*/  F2FP.F16.F32.PACK_AB R196, RZ, R196 ;  /* 0x000000c4ffc4723e */ /* 0x000fc400000000ff */
[----:B------:R-:W-:Y:S01]  /*dcc0*/  F2FP.F16.F32.PACK_AB R197, RZ, R197 ;  /* 0x000000c5ffc5723e */ /* 0x000fe200000000ff */
[----:B------:R2:W-:Y:S01]  /*dcd0*/  @P2 STG.E.U16 desc[UR46][R8.64+0x60], R194 ;  /* 0x000060c208002986 */ /* 0x0005e2000c10152e */
[C---:B------:R-:W-:Y:S02]  /*dce0*/  ISETP.GT.AND P1, PT, R3.reuse, 0x88, P1 ;  /* 0x000000880300780c */ /* 0x040fe40000f24270 */
[C---:B------:R-:W-:Y:S02]  /*dcf0*/  ISETP.GT.AND P2, PT, R0.reuse, 0x39, PT ;  /* 0x000000390000780c */ /* 0x040fe40003f44270 */
[C---:B------:R-:W-:Y:S02]  /*dd00*/  ISETP.GT.AND P6, PT, R0.reuse, 0x40, PT ;  /* 0x000000400000780c */ /* 0x040fe40003fc4270 */
[----:B------:R-:W-:Y:S01]  /*dd10*/  ISETP.GT.AND P5, PT, R0, 0x41, PT ;  /* 0x000000410000780c */ /* 0x000fe20003fa4270 */
[----:B------:R-:W-:Y:S01]  /*dd20*/  FMUL R198, R198, R2 ;  /* 0x00000002c6c67220 */ /* 0x000fe20000400000 */
[----:B------:R2:W-:Y:S01]  /*dd30*/  @P0 STG.E.U16 desc[UR46][R8.64+0x62], R195 ;  /* 0x000062c308000986 */ /* 0x0005e2000c10152e */
[----:B------:R-:W-:-:S02]  /*dd40*/  ISETP.GT.AND P0, PT, R3, 0x88, P2 ;  /* 0x000000880300780c */ /* 0x000fc40001704270 */
[C---:B------:R-:W-:Y:S01]  /*dd50*/  ISETP.GT.AND P2, PT, R3.reuse, RZ, P6 ;  /* 0x000000ff0300720c */ /* 0x040fe20003744270 */
[----:B------:R2:W-:Y:S01]  /*dd60*/  @P3 STG.E.U16 desc[UR46][R10.64+0x70], R196 ;  /* 0x000070c40a003986 */ /* 0x0005e2000c10152e */
[----:B------:R-:W-:Y:S01]  /*dd70*/  ISETP.GT.AND P3, PT, R3, RZ, P5 ;  /* 0x000000ff0300720c */ /* 0x000fe20002f64270 */
[-C--:B------:R-:W-:Y:S02]  /*dd80*/  FMUL R199, R199, R2.reuse ;  /* 0x00000002c7c77220 */ /* 0x080fe40000400000 */
[----:B------:R2:W-:Y:S01]  /*dd90*/  @P4 STG.E.U16 desc[UR46][R10.64+0x72], R197 ;  /* 0x000072c50a004986 */ /* 0x0005e2000c10152e */
[----:B------:R-:W-:Y:S01]  /*dda0*/  ISETP.GT.AND P4, PT, R3, 0x8, P6 ;  /* 0x000000080300780c */ /* 0x000fe20003784270 */
[----:B------:R-:W-:Y:S01]  /*ddb0*/  FMUL R168, R168, R2 ;  /* 0x00000002a8a87220 */ /* 0x000fe20000400000 */
[----:B------:R-:W-:Y:S01]  /*ddc0*/  F2FP.F16.F32.PACK_AB R198, RZ, R198 ;  /* 0x000000c6ffc6723e */ /* 0x000fe200000000ff */
[-C--:B------:R-:W-:Y:S01]  /*ddd0*/  FMUL R169, R169, R2.reuse ;  /* 0x00000002a9a97220 */ /* 0x080fe20000400000 */
[----:B------:R-:W-:Y:S01]  /*dde0*/  FMUL R170, R170, R2 ;  /* 0x00000002aaaa7220 */ /* 0x000fe20000400000 */
[----:B------:R-:W-:-:S02]  /*ddf0*/  F2FP.F16.F32.PACK_AB R199, RZ, R199 ;  /* 0x000000c7ffc7723e */ /* 0x000fc400000000ff */
[----:B------:R2:W-:Y:S01]  /*de00*/  @P1 STG.E.U16 desc[UR46][R8.64+0x70], R198 ;  /* 0x000070c608001986 */ /* 0x0005e2000c10152e */
[----:B------:R-:W-:Y:S02]  /*de10*/  F2FP.F16.F32.PACK_AB R168, RZ, R168 ;  /* 0x000000a8ffa8723e */ /* 0x000fe400000000ff */
[----:B------:R-:W-:Y:S02]  /*de20*/  F2FP.F16.F32.PACK_AB R169, RZ, R169 ;  /* 0x000000a9ffa9723e */ /* 0x000fe400000000ff */
[----:B------:R-:W-:Y:S02]  /*de30*/  F2FP.F16.F32.PACK_AB R170, RZ, R170 ;  /* 0x000000aaffaa723e */ /* 0x000fe400000000ff */
[----:B------:R-:W-:Y:S01]  /*de40*/  ISETP.GT.AND P1, PT, R3, 0x8, P5 ;  /* 0x000000080300780c */ /* 0x000fe20002f24270 */
[----:B------:R-:W-:Y:S01]  /*de50*/  FMUL R171, R171, R2 ;  /* 0x00000002abab7220 */ /* 0x000fe20000400000 */
[----:B------:R2:W-:Y:S04]  /*de60*/  @P0 STG.E.U16 desc[UR46][R8.64+0x72], R199 ;  /* 0x000072c708000986 */ /* 0x0005e8000c10152e */
[----:B------:R2:W-:Y:S04]  /*de70*/  @P2 STG.E.U16 desc[UR46][R4.64+0x80], R168 ;  /* 0x000080a804002986 */ /* 0x0005e8000c10152e */
[----:B------:R2:W-:Y:S01]  /*de80*/  @P3 STG.E.U16 desc[UR46][R4.64+0x82], R169 ;  /* 0x000082a904003986 */ /* 0x0005e2000c10152e */
[----:B------:R-:W-:-:S03]  /*de90*/  ISETP.GT.AND P3, PT, R0, 0x49, PT ;  /* 0x000000490000780c */ /* 0x000fc60003f64270 */
[----:B------:R2:W-:Y:S01]  /*dea0*/  @P4 STG.E.U16 desc[UR46][R6.64+0x80], R170 ;  /* 0x000080aa06004986 */ /* 0x0005e2000c10152e */
[----:B------:R-:W-:Y:S02]  /*deb0*/  ISETP.GT.AND P4, PT, R0, 0x48, PT ;  /* 0x000000480000780c */ /* 0x000fe40003f84270 */
[----:B------:R-:W-:Y:S02]  /*dec0*/  F2FP.F16.F32.PACK_AB R171, RZ, R171 ;  /* 0x000000abffab723e */ /* 0x000fe400000000ff */
[C---:B------:R-:W-:Y:S02]  /*ded0*/  ISETP.GT.AND P0, PT, R3.reuse, RZ, P4 ;  /* 0x000000ff0300720c */ /* 0x040fe40002704270 */
[----:B------:R-:W-:Y:S01]  /*dee0*/  ISETP.GT.AND P2, PT, R3, RZ, P3 ;  /* 0x000000ff0300720c */ /* 0x000fe20001f44270 */
        /* <DEDUP_REMOVED lines=9> */
[----:B------:R-:W-:-:S03]  /*df80*/  ISETP.GT.AND P0, PT, R3, 0x8, P3 ;  /* 0x000000080300780c */ /* 0x000fc60001f04270 */
[----:B------:R2:W-:Y:S01]  /*df90*/  @P2 STG.E.U16 desc[UR46][R4.64+0x92], R173 ;  /* 0x000092ad04002986 */ /* 0x0005e2000c10152e */
[----:B------:R-:W-:Y:S01]  /*dfa0*/  ISETP.GT.AND P2, PT, R0, 0x50, PT ;  /* 0x000000500000780c */ /* 0x000fe20003f44270 */
[-C--:B------:R-:W-:Y:S02]  /*dfb0*/  FMUL R175, R175, R2.reuse ;  /* 0x00000002afaf7220 */ /* 0x080fe40000400000 */
[----:B------:R2:W-:Y:S01]  /*dfc0*/  @P1 STG.E.U16 desc[UR46][R6.64+0x90], R174 ;  /* 0x000090ae06001986 */ /* 0x0005e2000c10152e */
[----:B------:R-:W-:Y:S01]  /*dfd0*/  ISETP.GT.AND P1, PT, R3, RZ, P2 ;  /* 0x000000ff0300720c */ /* 0x000fe20001724270 */
[----:B------:R-:W-:Y:S01]  /*dfe0*/  FMUL R176, R176, R2 ;  /* 0x00000002b0b07220 */ /* 0x000fe20000400000 */
[----:B------:R-:W-:-:S04]  /*dff0*/  F2FP.F16.F32.PACK_AB R175, RZ, R175 ;  /* 0x000000afffaf723e */ /* 0x000fc800000000ff */
[----:B------:R-:W-:Y:S01]  /*e000*/  F2FP.F16.F32.PACK_AB R176, RZ, R176 ;  /* 0x000000b0ffb0723e */ /* 0x000fe200000000ff */
[----:B------:R2:W-:Y:S01]  /*e010*/  @P0 STG.E.U16 desc[UR46][R6.64+0x92], R175 ;  /* 0x000092af06000986 */ /* 0x0005e2000c10152e */
[----:B------:R-:W-:Y:S01]  /*e020*/  ISETP.GT.AND P0, PT, R0, 0x51, PT ;  /* 0x000000510000780c */ /* 0x000fe20003f04270 */
[----:B------:R-:W-:-:S04]  /*e030*/  FMUL R177, R177, R2 ;  /* 0x00000002b1b17220 */ /* 0x000fc80000400000 */
[----:B------:R2:W-:Y:S01]  /*e040*/  @P1 STG.E.U16 desc[UR46][R4.64+0xa0], R176 ;  /* 0x0000a0b004001986 */ /* 0x0005e2000c10152e */
[----:B------:R-:W-:Y:S02]  /*e050*/  ISETP.GT.AND P1, PT, R3, RZ, P0 ;  /* 0x000000ff0300720c */ /* 0x000fe40000724270 */
[----:B------:R-:W-:Y:S01]  /*e060*/  F2FP.F16.F32.PACK_AB R177, RZ, R177 ;  /* 0x000000b1ffb1723e */ /* 0x000fe200000000ff */
[----:B------:R-:W-:-:S10]  /*e070*/  FMUL R178, R178, R2 ;  /* 0x00000002b2b27220 */ /* 0x000fd40000400000 */
[----:B------:R2:W-:Y:S01]  /*e080*/  @P1 STG.E.U16 desc[UR46][R4.64+0xa2], R177 ;  /* 0x0000a2b104001986 */ /* 0x0005e2000c10152e */
[----:B------:R-:W-:Y:S02]  /*e090*/  ISETP.GT.AND P1, PT, R3, 0x8, P2 ;  /* 0x000000080300780c */ /* 0x000fe40001724270 */
[----:B------:R-:W-:Y:S01]  /*e0a0*/  F2FP.F16.F32.PACK_AB R178, RZ, R178 ;  /* 0x000000b2ffb2723e */ /* 0x000fe200000000ff */
[----:B------:R-:W-:-:S10]  /*e0b0*/  FMUL R179, R179, R2 ;  /* 0x00000002b3b37220 */ /* 0x000fd40000400000 */
[----:B------:R2:W-:Y:S01]  /*e0c0*/  @P1 STG.E.U16 desc[UR46][R6.64+0xa0], R178 ;  /* 0x0000a0b206001986 */ /* 0x0005e2000c10152e */
[----:B------:R-:W-:Y:S02]  /*e0d0*/  ISETP.GT.AND P1, PT, R3, 0x8, P0 ;  /* 0x000000080300780c */ /* 0x000fe40000724270 */
[----:B------:R-:W-:Y:S02]  /*e0e0*/  F2FP.F16.F32.PACK_AB R179, RZ, R179 ;  /* 0x000000b3ffb3723e */ /* 0x000fe400000000ff */
[----:B------:R-:W-:Y:S01]  /*e0f0*/  P2R R12, PR, RZ, 0x40 ;  /* 0x00000040ff0c7803 */ /* 0x000fe20000000000 */
[----:B------:R-:W-:-:S08]  /*e100*/  FMUL R180, R180, R2 ;  /* 0x00000002b4b47220 */ /* 0x000fd00000400000 */
[----:B------:R2:W-:Y:S01]  /*e110*/  @P1 STG.E.U16 desc[UR46][R6.64+0xa2], R179 ;  /* 0x0000a2b306001986 */ /* 0x0005e2000c10152e */
[----:B------:R-:W-:-:S04]  /*e120*/  ISETP.GT.AND P1, PT, R0, 0x58, PT ;  /* 0x000000580000780c */ /* 0x000fc80003f24270 */
[----:B------:R-:W-:Y:S02]  /*e130*/  ISETP.GT.AND P6, PT, R3, RZ, P1 ;  /* 0x000000ff0300720c */ /* 0x000fe40000fc4270 */
[----:B------:R-:W-:Y:S02]  /*e140*/  F2FP.F16.F32.PACK_AB R180, RZ, R180 ;  /* 0x000000b4ffb4723e */ /* 0x000fe400000000ff */
[----:B------:R-:W-:Y:S02]  /*e150*/  P2R R13, PR, RZ, 0x10 ;  /* 0x00000010ff0d7803 */ /* 0x000fe40000000000 */
[----:B------:R-:W-:Y:S01]  /*e160*/  ISETP.GT.AND P4, PT, R0, 0x59, PT ;  /* 0x000000590000780c */ /* 0x000fe20003f84270 */
        /* <DEDUP_REMOVED lines=459> */
[----:B------:R2:W-:Y:S04]  /*fe20*/  @P6 STG.E.U16 desc[UR46][R8.64+0x140], R58 ;  /* 0x0001403a08006986 */ /* 0x0005e8000c10152e */
[----:B------:R2:W-:Y:S01]  /*fe30*/  @P5 STG.E.U16 desc[UR46][R10.64+0x150], R60 ;  /* 0x0001503c0a005986 */ /* 0x0005e2000c10152e */
[----:B------:R-:W-:Y:S01]  /*fe40*/  ISETP.GT.AND P5, PT, R3, 0x80, P3 ;  /* 0x000000800300780c */ /* 0x000fe20001fa4270 */
[-C--:B------:R-:W-:Y:S01]  /*fe50*/  FMUL R61, R61, R2.reuse ;  /* 0x000000023d3d7220 */ /* 0x080fe20000400000 */
[----:B------:R-:W-:Y:S01]  /*fe60*/  ISETP.GT.AND P4, PT, R3, 0x88, P4 ;  /* 0x000000880300780c */ /* 0x000fe20002784270 */
[----:B------:R-:W-:-:S03]  /*fe70*/  FMUL R62, R62, R2 ;  /* 0x000000023e3e7220 */ /* 0x000fc60000400000 */
[----:B------:R-:W-:Y:S02]  /*fe80*/  F2FP.F16.F32.PACK_AB R61, RZ, R61 ;  /* 0x0000003dff3d723e */ /* 0x000fe400000000ff */
[----:B------:R-:W-:Y:S02]  /*fe90*/  F2FP.F16.F32.PACK_AB R62, RZ, R62 ;  /* 0x0000003eff3e723e */ /* 0x000fe400000000ff */
[----:B------:R-:W-:-:S03]  /*fea0*/  ISETP.GT.AND P3, PT, R3, 0x88, P3 ;  /* 0x000000880300780c */ /* 0x000fc60001f64270 */
[----:B------:R2:W-:Y:S01]  /*feb0*/  @P5 STG.E.U16 desc[UR46][R10.64+0x152], R61 ;  /* 0x0001523d0a005986 */ /* 0x0005e2000c10152e */
[----:B------:R-:W-:Y:S01]  /*fec0*/  ISETP.GT.AND P5, PT, R3, 0x80, P0 ;  /* 0x000000800300780c */ /* 0x000fe200007a4270 */
[-C--:B------:R-:W-:Y:S01]  /*fed0*/  FMUL R63, R63, R2.reuse ;  /* 0x000000023f3f7220 */ /* 0x080fe20000400000 */
[-C--:B------:R-:W-:Y:S01]  /*fee0*/  FMUL R65, R65, R2.reuse ;  /* 0x0000000241417220 */ /* 0x080fe20000400000 */
[----:B------:R2:W-:Y:S01]  /*fef0*/  @P4 STG.E.U16 desc[UR46][R8.64+0x150], R62 ;  /* 0x0001503e08004986 */ /* 0x0005e2000c10152e */
[----:B------:R-:W-:Y:S01]  /*ff00*/  ISETP.GT.AND P4, PT, R3, 0x80, P2 ;  /* 0x000000800300780c */ /* 0x000fe20001784270 */
[----:B------:R-:W-:Y:S01]  /*ff10*/  FMUL R64, R64, R2 ;  /* 0x0000000240407220 */ /* 0x000fe20000400000 */
[----:B------:R-:W-:Y:S02]  /*ff20*/  F2FP.F16.F32.PACK_AB R63, RZ, R63 ;  /* 0x0000003fff3f723e */ /* 0x000fe400000000ff */
[----:B------:R-:W-:Y:S02]  /*ff30*/  F2FP.F16.F32.PACK_AB R65, RZ, R65 ;  /* 0x00000041ff41723e */ /* 0x000fe400000000ff */
[----:B------:R-:W-:Y:S01]  /*ff40*/  F2FP.F16.F32.PACK_AB R64, RZ, R64 ;  /* 0x00000040ff40723e */ /* 0x000fe200000000ff */
[----:B------:R2:W-:Y:S04]  /*ff50*/  @P3 STG.E.U16 desc[UR46][R8.64+0x152], R63 ;  /* 0x0001523f08003986 */ /* 0x0005e8000c10152e */
[----:B------:R2:W-:Y:S01]  /*ff60*/  @P5 STG.E.U16 desc[UR46][R10.64+0x162], R65 ;  /* 0x000162410a005986 */ /* 0x0005e2000c10152e */
[----:B------:R-:W-:-:S02]  /*ff70*/  ISETP.GT.AND P5, PT, R0, 0xb9, PT ;  /* 0x000000b90000780c */ /* 0x000fc40003fa4270 */
[C---:B------:R-:W-:Y:S01]  /*ff80*/  ISETP.GT.AND P2, PT, R3.reuse, 0x88, P2 ;  /* 0x000000880300780c */ /* 0x040fe20001744270 */
[----:B------:R2:W-:Y:S01]  /*ff90*/  @P4 STG.E.U16 desc[UR46][R10.64+0x160], R64 ;  /* 0x000160400a004986 */ /* 0x0005e2000c10152e */
[C---:B------:R-:W-:Y:S02]  /*ffa0*/  ISETP.GT.AND P0, PT, R3.reuse, 0x88, P0 ;  /* 0x000000880300780c */ /* 0x040fe40000704270 */
[C---:B------:R-:W-:Y:S02]  /*ffb0*/  ISETP.GT.AND P3, PT, R3.reuse, 0x80, P1 ;  /* 0x000000800300780c */ /* 0x040fe40000f64270 */
[C---:B------:R-:W-:Y:S01]  /*ffc0*/  ISETP.GT.AND P4, PT, R3.reuse, 0x80, P5 ;  /* 0x000000800300780c */ /* 0x040fe20002f84270 */
[-C--:B------:R-:W-:Y:S01]  /*ffd0*/  FMUL R66, R66, R2.reuse ;  /* 0x0000000242427220 */ /* 0x080fe20000400000 */
[----:B------:R-:W-:Y:S01]  /*ffe0*/  ISETP.GT.AND P1, PT, R3, 0x88, P1 ;  /* 0x000000880300780c */ /* 0x000fe20000f24270 */
[-C--:B------:R-:W-:Y:S01]  /*fff0*/  FMUL R67, R67, R2.reuse ;  /* 0x0000000243437220 */ /* 0x080fe20000400000 */
[-C--:B------:R-:W-:Y:S01]  /*10000*/  FMUL R68, R68, R2.reuse ;  /* 0x0000000244447220 */ /* 0x080fe20000400000 */
[-C--:B------:R-:W-:Y:S01]  /*10010*/  FMUL R69, R69, R2.reuse ;  /* 0x0000000245457220 */ /* 0x080fe20000400000 */
[----:B------:R-:W-:Y:S01]  /*10020*/  FMUL R70, R70, R2 ;  /* 0x0000000246467220 */ /* 0x000fe20000400000 */
[----:B------:R-:W-:-:S02]  /*10030*/  F2FP.F16.F32.PACK_AB R66, RZ, R66 ;  /* 0x00000042ff42723e */ /* 0x000fc400000000ff */
[----:B------:R-:W-:Y:S02]  /*10040*/  F2FP.F16.F32.PACK_AB R67, RZ, R67 ;  /* 0x00000043ff43723e */ /* 0x000fe400000000ff */
[----:B------:R-:W-:Y:S02]  /*10050*/  F2FP.F16.F32.PACK_AB R68, RZ, R68 ;  /* 0x00000044ff44723e */ /* 0x000fe400000000ff */
[----:B------:R-:W-:Y:S02]  /*10060*/  F2FP.F16.F32.PACK_AB R69, RZ, R69 ;  /* 0x00000045ff45723e */ /* 0x000fe400000000ff */
[----:B------:R-:W-:Y:S01]  /*10070*/  F2FP.F16.F32.PACK_AB R70, RZ, R70 ;  /* 0x00000046ff46723e */ /* 0x000fe200000000ff */
[----:B------:R2:W-:Y:S01]  /*10080*/  @P2 STG.E.U16 desc[UR46][R8.64+0x160], R66 ;  /* 0x0001604208002986 */ /* 0x0005e2000c10152e */
[----:B------:R-:W-:-:S03]  /*10090*/  ISETP.GT.AND P6, PT, R0, 0xc0, PT ;  /* 0x000000c00000780c */ /* 0x000fc60003fc4270 */
[----:B------:R2:W-:Y:S01]  /*100a0*/  @P0 STG.E.U16 desc[UR46][R8.64+0x162], R67 ;  /* 0x0001624308000986 */ /* 0x0005e2000c10152e */
[----:B------:R-:W-:-:S03]  /*100b0*/  ISETP.GT.AND P0, PT, R0, 0xc1, PT ;  /* 0x000000c10000780c */ /* 0x000fc60003f04270 */
[----:B------:R2:W-:Y:S01]  /*100c0*/  @P3 STG.E.U16 desc[UR46][R10.64+0x170], R68 ;  /* 0x000170440a003986 */ /* 0x0005e2000c10152e */
[----:B------:R-:W-:-:S03]  /*100d0*/  ISETP.GT.AND P2, PT, R3, RZ, P6 ;  /* 0x000000ff0300720c */ /* 0x000fc60003744270 */
[----:B------:R2:W-:Y:S04]  /*100e0*/  @P4 STG.E.U16 desc[UR46][R10.64+0x172], R69 ;  /* 0x000172450a004986 */ /* 0x0005e8000c10152e */
[----:B------:R2:W-:Y:S01]  /*100f0*/  @P1 STG.E.U16 desc[UR46][R8.64+0x170], R70 ;  /* 0x0001704608001986 */ /* 0x0005e2000c10152e */
[----:B------:R-:W-:Y:S01]  /*10100*/  ISETP.GT.AND P1, PT, R3, 0x88, P5 ;  /* 0x000000880300780c */ /* 0x000fe20002f24270 */
[-C--:B------:R-:W-:Y:S01]  /*10110*/  FMUL R71, R71, R2.reuse ;  /* 0x0000000247477220 */ /* 0x080fe20000400000 */
[-C--:B------:R-:W-:Y:S01]  /*10120*/  FMUL R40, R40, R2.reuse ;  /* 0x0000000228287220 */ /* 0x080fe20000400000 */
[C---:B------:R-:W-:Y:S02]  /*10130*/  ISETP.GT.AND P4, PT, R3.reuse, RZ, P0 ;  /* 0x000000ff0300720c */ /* 0x040fe40000784270 */
[----:B------:R-:W-:Y:S01]  /*10140*/  ISETP.GT.AND P3, PT, R3, 0x8, P0 ;  /* 0x000000080300780c */ /* 0x000fe20000764270 */
[-C--:B------:R-:W-:Y:S01]  /*10150*/  FMUL R41, R41, R2.reuse ;  /* 0x0000000229297220 */ /* 0x080fe20000400000 */
[----:B------:R-:W-:Y:S01]  /*10160*/  F2FP.F16.F32.PACK_AB R71, RZ, R71 ;  /* 0x00000047ff47723e */ /* 0x000fe200000000ff */
[----:B------:R-:W-:Y:S01]  /*10170*/  FMUL R43, R43, R2 ;  /* 0x000000022b2b7220 */ /* 0x000fe20000400000 */
[----:B------:R-:W-:-:S02]  /*10180*/  F2FP.F16.F32.PACK_AB R40, RZ, R40 ;  /* 0x00000028ff28723e */ /* 0x000fc400000000ff */
[C---:B------:R-:W-:Y:S01]  /*10190*/  ISETP.GT.AND P5, PT, R3.reuse, 0x8, P6 ;  /* 0x000000080300780c */ /* 0x040fe200037a4270 */
[----:B------:R-:W-:Y:S01]  /*101a0*/  FMUL R42, R42, R2 ;  /* 0x000000022a2a7220 */ /* 0x000fe20000400000 */
[----:B------:R-:W-:Y:S01]  /*101b0*/  F2FP.F16.F32.PACK_AB R41, RZ, R41 ;  /* 0x00000029ff29723e */ /* 0x000fe200000000ff */
[----:B------:R2:W-:Y:S01]  /*101c0*/  @P1 STG.E.U16 desc[UR46][R8.64+0x172], R71 ;  /* 0x0001724708001986 */ /* 0x0005e2000c10152e */
[----:B------:R-:W-:Y:S02]  /*101d0*/  F2FP.F16.F32.PACK_AB R43, RZ, R43 ;  /* 0x0000002bff2b723e */ /* 0x000fe400000000ff */
[C---:B------:R-:W-:Y:S01]  /*101e0*/  ISETP.GT.AND P1, PT, R0.reuse, 0xc8, PT ;  /* 0x000000c80000780c */ /* 0x040fe20003f24270 */
[----:B------:R2:W-:Y:S01]  /*101f0*/  @P2 STG.E.U16 desc[UR46][R4.64+0x180], R40 ;  /* 0x0001802804002986 */ /* 0x0005e2000c10152e */
[----:B------:R-:W-:Y:S02]  /*10200*/  ISETP.GT.AND P2, PT, R0, 0xc9, PT ;  /* 0x000000c90000780c */ /* 0x000fe40003f44270 */
[----:B------:R-:W-:Y:S01]  /*10210*/  F2FP.F16.F32.PACK_AB R42, RZ, R42 ;  /* 0x0000002aff2a723e */ /* 0x000fe200000000ff */
[----:B------:R2:W-:Y:S01]  /*10220*/  @P4 STG.E.U16 desc[UR46][R4.64+0x182], R41 ;  /* 0x0001822904004986 */ /* 0x0005e2000c10152e */
[----:B------:R-:W-:-:S03]  /*10230*/  ISETP.GT.AND P4, PT, R3, RZ, P1 ;  /* 0x000000ff0300720c */ /* 0x000fc60000f84270 */
[----:B------:R2:W-:Y:S01]  /*10240*/  @P3 STG.E.U16 desc[UR46][R6.64+0x182], R43 ;  /* 0x0001822b06003986 */ /* 0x0005e2000c10152e */
[----:B------:R-:W-:Y:S01]  /*10250*/  ISETP.GT.AND P3, PT, R3, RZ, P2 ;  /* 0x000000ff0300720c */ /* 0x000fe20001764270 */
[-C--:B------:R-:W-:Y:S01]  /*10260*/  FMUL R44, R44, R2.reuse ;  /* 0x000000022c2c7220 */ /* 0x080fe20000400000 */
[-C--:B------:R-:W-:Y:S01]  /*10270*/  FMUL R45, R45, R2.reuse ;  /* 0x000000022d2d7220 */ /* 0x080fe20000400000 */
[----:B------:R2:W-:Y:S01]  /*10280*/  @P5 STG.E.U16 desc[UR46][R6.64+0x180], R42 ;  /* 0x0001802a06005986 */ /* 0x0005e2000c10152e */
[C---:B------:R-:W-:Y:S01]  /*10290*/  ISETP.GT.AND P5, PT, R3.reuse, 0x8, P1 ;  /* 0x000000080300780c */ /* 0x040fe20000fa4270 */
[----:B------:R-:W-:Y:S01]  /*102a0*/  FMUL R46, R46, R2 ;  /* 0x000000022e2e7220 */ /* 0x000fe20000400000 */
[----:B------:R-:W-:Y:S02]  /*102b0*/  F2FP.F16.F32.PACK_AB R44, RZ, R44 ;  /* 0x0000002cff2c723e */ /* 0x000fe400000000ff */
        /* <DEDUP_REMOVED lines=25> */
[----:B------:R-:W-:Y:S01]  /*10450*/  F2FP.F16.F32.PACK_AB R51, RZ, R51 ;  /* 0x00000033ff33723e */ /* 0x000fe200000000ff */
[----:B------:R-:W-:-:S10]  /*10460*/  FMUL R52, R52, R2 ;  /* 0x0000000234347220 */ /* 0x000fd40000400000 */
[----:B------:R2:W-:Y:S01]  /*10470*/  @P5 STG.E.U16 desc[UR46][R6.64+0x1a2], R51 ;  /* 0x0001a23306005986 */ /* 0x0005e2000c10152e */
[----:B------:R-:W-:-:S04]  /*10480*/  ISETP.GT.AND P5, PT, R0, 0xd8, PT ;  /* 0x000000d80000780c */ /* 0x000fc80003fa4270 */
[----:B------:R-:W-:Y:S02]  /*10490*/  ISETP.GT.AND P6, PT, R3, RZ, P5 ;  /* 0x000000ff0300720c */ /* 0x000fe40002fc4270 */
[----:B------:R-:W-:Y:S02]  /*104a0*/  F2FP.F16.F32.PACK_AB R52, RZ, R52 ;  /* 0x00000034ff34723e */ /* 0x000fe400000000ff */
[----:B------:R-:W-:Y:S01]  /*104b0*/  P2R R13, PR, RZ, 0x2 ;  /* 0x00000002ff0d7803 */ /* 0x000fe20000000000 */
[----:B------:R-:W-:-:S08]  /*104c0*/  FMUL R53, R53, R2 ;  /* 0x0000000235357220 */ /* 0x000fd00000400000 */
[----:B------:R2:W-:Y:S01]  /*104d0*/  @P6 STG.E.U16 desc[UR46][R4.64+0x1b0], R52 ;  /* 0x0001b03404006986 */ /* 0x0005e2000c10152e */
[----:B------:R-:W-:-:S04]  /*104e0*/  ISETP.GT.AND P6, PT, R0, 0xd9, PT ;  /* 0x000000d90000780c */ /* 0x000fc80003fc4270 */
        /* <DEDUP_REMOVED lines=14> */
[C---:B------:R-:W-:Y:S02]  /*105d0*/  ISETP.GT.AND P2, PT, R3.reuse, 0x80, P1 ;  /* 0x000000800300780c */ /* 0x040fe40000f44270 */
[----:B------:R-:W-:Y:S02]  /*105e0*/  F2FP.F16.F32.PACK_AB R24, RZ, R24 ;  /* 0x00000018ff18723e */ /* 0x000fe400000000ff */
[----:B------:R-:W-:Y:S01]  /*105f0*/  ISETP.GT.AND P1, PT, R3, 0x88, P1 ;  /* 0x000000880300780c */ /* 0x000fe20000f24270 */
[-C--:B------:R-:W-:Y:S01]  /*10600*/  FMUL R25, R25, R2.reuse ;  /* 0x0000000219197220 */ /* 0x080fe20000400000 */
[----:B------:R-:W-:-:S07]  /*10610*/  FMUL R26, R26, R2 ;  /* 0x000000021a1a7220 */ /* 0x000fce0000400000 */
[----:B------:R2:W-:Y:S01]  /*10620*/  @P2 STG.E.U16 desc[UR46][R10.64+0x180], R24 ;  /* 0x000180180a002986 */ /* 0x0005e2000c10152e */
[C---:B------:R-:W-:Y:S02]  /*10630*/  ISETP.GT.AND P2, PT, R3.reuse, 0x80, P0 ;  /* 0x000000800300780c */ /* 0x040fe40000744270 */
[----:B------:R-:W-:Y:S01]  /*10640*/  ISETP.GT.AND P0, PT, R3, 0x88, P0 ;  /* 0x000000880300780c */ /* 0x000fe20000704270 */
[----:B------:R-:W-:Y:S01]  /*10650*/  FMUL R27, R27, R2 ;  /* 0x000000021b1b7220 */ /* 0x000fe20000400000 */
[----:B------:R-:W-:Y:S02]  /*10660*/  F2FP.F16.F32.PACK_AB R25, RZ, R25 ;  /* 0x00000019ff19723e */ /* 0x000fe400000000ff */
[----:B------:R-:W-:Y:S02]  /*10670*/  F2FP.F16.F32.PACK_AB R26, RZ, R26 ;  /* 0x0000001aff1a723e */ /* 0x000fe400000000ff */
[----:B------:R-:W-:-:S05]  /*10680*/  F2FP.F16.F32.PACK_AB R27, RZ, R27 ;  /* 0x0000001bff1b723e */ /* 0x000fca00000000ff */
[----:B------:R2:W-:Y:S04]  /*10690*/  @P2 STG.E.U16 desc[UR46][R10.64+0x182], R25 ;  /* 0x000182190a002986 */ /* 0x0005e8000c10152e */
[----:B------:R2:W-:Y:S01]  /*106a0*/  @P1 STG.E.U16 desc[UR46][R8.64+0x180], R26 ;  /* 0x0001801a08001986 */ /* 0x0005e2000c10152e */
[----:B------:R-:W-:-:S03]  /*106b0*/  ISETP.NE.AND P1, PT, R13, RZ, PT ;  /* 0x000000ff0d00720c */ /* 0x000fc60003f25270 */
[----:B------:R2:W-:Y:S01]  /*106c0*/  @P0 STG.E.U16 desc[UR46][R8.64+0x182], R27 ;  /* 0x0001821b08000986 */ /* 0x0005e2000c10152e */
[----:B------:R-:W-:Y:S01]  /*106d0*/  ISETP.GT.AND P0, PT, R3, 0x80, P1 ;  /* 0x000000800300780c */ /* 0x000fe20000f04270 */
[----:B------:R-:W-:Y:S01]  /*106e0*/  FMUL R28, R28, R2 ;  /* 0x000000021c1c7220 */ /* 0x000fe20000400000 */
[----:B------:R-:W-:-:S04]  /*106f0*/  ISETP.NE.AND P2, PT, R12, RZ, PT ;  /* 0x000000ff0c00720c */ /* 0x000fc80003f45270 */
[----:B------:R-:W-:Y:S01]  /*10700*/  F2FP.F16.F32.PACK_AB R28, RZ, R28 ;  /* 0x0000001cff1c723e */ /* 0x000fe200000000ff */
[----:B------:R-:W-:-:S06]  /*10710*/  FMUL R29, R29, R2 ;  /* 0x000000021d1d7220 */ /* 0x000fcc0000400000 */
[----:B------:R2:W-:Y:S01]  /*10720*/  @P0 STG.E.U16 desc[UR46][R10.64+0x190], R28 ;  /* 0x0001901c0a000986 */ /* 0x0005e2000c10152e */
[C---:B------:R-:W-:Y:S02]  /*10730*/  ISETP.GT.AND P0, PT, R3.reuse, 0x80, P2 ;  /* 0x000000800300780c */ /* 0x040fe40001704270 */
[----:B------:R-:W-:Y:S02]  /*10740*/  F2FP.F16.F32.PACK_AB R29, RZ, R29 ;  /* 0x0000001dff1d723e */ /* 0x000fe400000000ff */
[C---:B------:R-:W-:Y:S02]  /*10750*/  ISETP.GT.AND P1, PT, R3.reuse, 0x88, P1 ;  /* 0x000000880300780c */ /* 0x040fe40000f24270 */
[----:B------:R-:W-:Y:S01]  /*10760*/  ISETP.GT.AND P2, PT, R3, 0x88, P2 ;  /* 0x000000880300780c */ /* 0x000fe20001744270 */
[-C--:B------:R-:W-:Y:S01]  /*10770*/  FMUL R30, R30, R2.reuse ;  /* 0x000000021e1e7220 */ /* 0x080fe20000400000 */
[-C--:B------:R-:W-:Y:S01]  /*10780*/  FMUL R31, R31, R2.reuse ;  /* 0x000000021f1f7220 */ /* 0x080fe20000400000 */
[----:B------:R-:W-:-:S04]  /*10790*/  FMUL R32, R32, R2 ;  /* 0x0000000220207220 */ /* 0x000fc80000400000 */
[----:B------:R2:W-:Y:S01]  /*107a0*/  @P0 STG.E.U16 desc[UR46][R10.64+0x192], R29 ;  /* 0x0001921d0a000986 */ /* 0x0005e2000c10152e */
[C---:B------:R-:W-:Y:S02]  /*107b0*/  ISETP.GT.AND P0, PT, R3.reuse, 0x80, P3 ;  /* 0x000000800300780c */ /* 0x040fe40001f04270 */
[----:B------:R-:W-:Y:S02]  /*107c0*/  F2FP.F16.F32.PACK_AB R30, RZ, R30 ;  /* 0x0000001eff1e723e */ /* 0x000fe400000000ff */
[----:B------:R-:W-:Y:S02]  /*107d0*/  F2FP.F16.F32.PACK_AB R31, RZ, R31 ;  /* 0x0000001fff1f723e */ /* 0x000fe400000000ff */
[----:B------:R-:W-:Y:S01]  /*107e0*/  F2FP.F16.F32.PACK_AB R32, RZ, R32 ;  /* 0x00000020ff20723e */ /* 0x000fe200000000ff */
[----:B------:R2:W-:Y:S01]  /*107f0*/  @P1 STG.E.U16 desc[UR46][R8.64+0x190], R30 ;  /* 0x0001901e08001986 */ /* 0x0005e2000c10152e */
[C---:B------:R-:W-:Y:S02]  /*10800*/  ISETP.GT.AND P1, PT, R3.reuse, 0x80, P4 ;  /* 0x000000800300780c */ /* 0x040fe40002724270 */
[C---:B------:R-:W-:Y:S01]  /*10810*/  ISETP.GT.AND P3, PT, R3.reuse, 0x88, P3 ;  /* 0x000000880300780c */ /* 0x040fe20001f64270 */
[----:B------:R2:W-:Y:S01]  /*10820*/  @P2 STG.E.U16 desc[UR46][R8.64+0x192], R31 ;  /* 0x0001921f08002986 */ /* 0x0005e2000c10152e */
[----:B------:R-:W-:Y:S01]  /*10830*/  ISETP.GT.AND P4, PT, R3, 0x88, P4 ;  /* 0x000000880300780c */ /* 0x000fe20002784270 */
[-C--:B------:R-:W-:Y:S01]  /*10840*/  FMUL R33, R33, R2.reuse ;  /* 0x0000000221217220 */ /* 0x080fe20000400000 */
[C---:B------:R-:W-:Y:S01]  /*10850*/  ISETP.GT.AND P2, PT, R3.reuse, 0x80, P5 ;  /* 0x000000800300780c */ /* 0x040fe20002f44270 */
[----:B------:R2:W-:Y:S01]  /*10860*/  @P0 STG.E.U16 desc[UR46][R10.64+0x1a0], R32 ;  /* 0x0001a0200a000986 */ /* 0x0005e2000c10152e */
[C---:B------:R-:W-:Y:S01]  /*10870*/  ISETP.GT.AND P0, PT, R3.reuse, 0x80, P6 ;  /* 0x000000800300780c */ /* 0x040fe20003704270 */
[-C--:B------:R-:W-:Y:S01]  /*10880*/  FMUL R34, R34, R2.reuse ;  /* 0x0000000222227220 */ /* 0x080fe20000400000 */
[----:B------:R-:W-:Y:S01]  /*10890*/  ISETP.GT.AND P5, PT, R3, 0x88, P5 ;  /* 0x000000880300780c */ /* 0x000fe20002fa4270 */
        /* <DEDUP_REMOVED lines=10> */
[----:B------:R-:W-:Y:S02]  /*10940*/  F2FP.F16.F32.PACK_AB R37, RZ, R37 ;  /* 0x00000025ff25723e */ /* 0x000fe400000000ff */
[----:B------:R-:W-:Y:S02]  /*10950*/  F2FP.F16.F32.PACK_AB R38, RZ, R38 ;  /* 0x00000026ff26723e */ /* 0x000fe400000000ff */
[----:B------:R-:W-:Y:S01]  /*10960*/  F2FP.F16.F32.PACK_AB R39, RZ, R39 ;  /* 0x00000027ff27723e */ /* 0x000fe200000000ff */
[----:B------:R2:W-:Y:S04]  /*10970*/  @P1 STG.E.U16 desc[UR46][R10.64+0x1a2], R33 ;  /* 0x0001a2210a001986 */ /* 0x0005e8000c10152e */
[----:B------:R2:W-:Y:S04]  /*10980*/  @P3 STG.E.U16 desc[UR46][R8.64+0x1a0], R34 ;  /* 0x0001a02208003986 */ /* 0x0005e8000c10152e */
[----:B------:R2:W-:Y:S04]  /*10990*/  @P4 STG.E.U16 desc[UR46][R8.64+0x1a2], R35 ;  /* 0x0001a22308004986 */ /* 0x0005e8000c10152e */
[----:B------:R2:W-:Y:S04]  /*109a0*/  @P2 STG.E.U16 desc[UR46][R10.64+0x1b0], R36 ;  /* 0x0001b0240a002986 */ /* 0x0005e8000c10152e */
[----:B------:R2:W-:Y:S04]  /*109b0*/  @P0 STG.E.U16 desc[UR46][R10.64+0x1b2], R37 ;  /* 0x0001b2250a000986 */ /* 0x0005e8000c10152e */
[----:B------:R2:W-:Y:S04]  /*109c0*/  @P5 STG.E.U16 desc[UR46][R8.64+0x1b0], R38 ;  /* 0x0001b02608005986 */ /* 0x0005e8000c10152e */
[----:B------:R2:W-:Y:S02]  /*109d0*/  @P6 STG.E.U16 desc[UR46][R8.64+0x1b2], R39 ;  /* 0x0001b22708006986 */ /* 0x0005e4000c10152e */
.L_x_477:
[----:B------:R-:W-:Y:S05]  /*109e0*/  BSYNC B0 ;  /* 0x0000000000007941 */ /* 0x000fea0003800000 */
.L_x_33:
[----:B0-2---:R-:W2:Y:S04]  /*109f0*/  LDL.LU R5, [R1+0x40] ;  /* 0x0000400001057983 */ /* 0x005ea80000300800 */
[----:B------:R-:W2:Y:S01]  /*10a00*/  LDL.LU R4, [R1+0x44] ;  /* 0x0000440001047983 */ /* 0x000ea20000300800 */
[----:B------:R-:W-:Y:S01]  /*10a10*/  ULDC UR4, c[0x0][0xc] ;  /* 0x0000030000047ab9 */ /* 0x000fe20000000800 */
[----:B------:R-:W-:Y:S01]  /*10a20*/  ULDC UR5, c[0x0][0x10] ;  /* 0x0000040000057ab9 */ /* 0x000fe20000000800 */
[----:B------:R-:W2:Y:S01]  /*10a30*/  LDC R3, c[0x0][0x14] ;  /* 0x00000500ff037b82 */ /* 0x000ea20000000800 */
[----:B------:R-:W-:Y:S01]  /*10a40*/  UIMAD.WIDE.U32 UR4, UR4, UR5, URZ ;  /* 0x00000005040472a5 */ /* 0x000fe2000f8e003f */
[----:B------:R-:W-:Y:S01]  /*10a50*/  PRMT R0, RZ, 0x7610, R0 ;  /* 0x00007610ff007816 */ /* 0x000fe20000000000 */
[----:B------:R-:W-:Y:S01]  /*10a60*/  UMOV UR43, 0xffffffff ;  /* 0xffffffff002b7882 */ /* 0x000fe20000000000 */
[----:B------:R-:W-:-:S03]  /*10a70*/  UMOV UR40, 0xffffffff ;  /* 0xffffffff00287882 */ /* 0x000fc60000000000 */
[----:B--2---:R-:W-:-:S04]  /*10a80*/  IMAD.WIDE.U32 R4, R3, UR4, R4 ;  /* 0x0000000403047c25 */ /* 0x004fc8000f8e0004 */
[----:B------:R-:W-:Y:S01]  /*10a90*/  IMAD R3, R3, UR5, RZ ;  /* 0x0000000503037c24 */ /* 0x000fe2000f8e02ff */
[----:B------:R-:W-:Y:S01]  /*10aa0*/  ULDC.64 UR4, c[0x0][0x650] ;  /* 0x0001940000047ab9 */ /* 0x000fe20000000a00 */
[----:B------:R-:W-:Y:S01]  /*10ab0*/  IMAD.MOV.U32 R7, RZ, RZ, R4 ;  /* 0x000000ffff077224 */ /* 0x000fe200078e0004 */
[----:B------:R-:W-:Y:S01]  /*10ac0*/  ISETP.GE.U32.AND P0, PT, R4, UR4, PT ;  /* 0x0000000404007c0c */ /* 0x000fe2000bf06070 */
[----:B------:R-:W-:-:S05]  /*10ad0*/  IMAD.IADD R6, R5, 0x1, R3 ;  /* 0x0000000105067824 */ /* 0x000fca00078e0203 */
[----:B------:R0:W-:Y:S01]  /*10ae0*/  STL [R1+0x40], R6 ;  /* 0x0000400601007387 */ /* 0x0001e20000100800 */
[----:B------:R-:W-:-:S03]  /*10af0*/  ISETP.GE.U32.AND.EX P0, PT, R6, UR5, PT, P0 ;  /* 0x0000000506007c0c */ /* 0x000fc6000bf06100 */
[----:B------:R0:W-:Y:S10]  /*10b00*/  STL [R1+0x44], R7 ;  /* 0x0000440701007387 */ /* 0x0001f40000100800 */
[----:B0-----:R-:W-:Y:S05]  /*10b10*/  @P0 BRA `(.L_x_478) ;  /* 0x0000000400880947 */ /* 0x001fea0003800000 */
[----:B------:R-:W0:Y:S01]  /*10b20*/  S2UR UR6, SR_CTAID.X ;  /* 0x00000000000679c3 */ /* 0x000e220000002500 */
[----:B------:R-:W-:Y:S01]  /*10b30*/  ULDC.64 UR12, c[0x0][0x628] ;  /* 0x00018a00000c7ab9 */ /* 0x000fe20000000a00 */
[----:B------:R-:W-:Y:S01]  /*10b40*/  ULDC UR4, c[0x0][0x150] ;  /* 0x0000540000047ab9 */ /* 0x000fe20000000800 */
[----:B------:R-:W-:Y:S01]  /*10b50*/  ISETP.NE.U32.AND P0, PT, RZ, UR12, PT ;  /* 0x0000000cff007c0c */ /* 0x000fe2000bf05070 */
[----:B------:R-:W-:Y:S01]  /*10b60*/  ULDC UR15, c[0x0][0x630] ;  /* 0x00018c00000f7ab9 */ /* 0x000fe20000000800 */
[C---:B------:R-:W-:Y:S01]  /*10b70*/  R2UR UR16, R7.reuse ;  /* 0x00000000071072ca */ /* 0x040fe200000e0000 */
[----:B------:R-:W-:Y:S01]  /*10b80*/  ULDC UR19, c[0x0][0x154] ;  /* 0x0000550000137ab9 */ /* 0x000fe20000000800 */
[----:B------:R-:W-:Y:S01]  /*10b90*/  ISETP.NE.AND.EX P0, PT, RZ, UR13, PT, P0 ;  /* 0x0000000dff007c0c */ /* 0x000fe2000bf05300 */
[----:B------:R-:W2:Y:S01]  /*10ba0*/  S2UR UR18, SR_CTAID.Y ;  /* 0x00000000001279c3 */ /* 0x000ea20000002600 */
[----:B------:R-:W-:Y:S02]  /*10bb0*/  R2UR UR17, R6 ;  /* 0x00000000061172ca */ /* 0x000fe400000e0000 */
[----:B------:R-:W-:-:S02]  /*10bc0*/  R2UR UR10, R7 ;  /* 0x00000000070a72ca */ /* 0x000fc400000e0000 */
[----:B------:R-:W-:Y:S02]  /*10bd0*/  R2UR UR11, R6 ;  /* 0x00000000060b72ca */ /* 0x000fe400000e0000 */
[----:B0-----:R-:W-:-:S05]  /*10be0*/  I2FP.F32.U32 R0, UR6 ;  /* 0x0000000600007c45 */ /* 0x001fca0008201000 */
[----:B------:R-:W-:-:S04]  /*10bf0*/  FMUL R0, R0, UR4 ;  /* 0x0000000400007c20 */ /* 0x000fc80008400000 */
[----:B------:R0:W0:Y:S01]  /*10c00*/  F2I.U32.TRUNC.NTZ R3, R0 ;  /* 0x0000000000037305 */ /* 0x000022000020f000 */
[----:B--2---:R-:W-:Y:S05]  /*10c10*/  @!P0 BRA `(.L_x_479) ;  /* 0x0000000000308947 */ /* 0x004fea0003800000 */
        /* <DEDUP_REMOVED lines=12> */
.L_x_479:
[----:B------:R-:W-:Y:S01]  /*10ce0*/  USHF.R.U64 UR40, UR10, UR15, UR11 ;  /* 0x0000000f0a287299 */ /* 0x000fe2000800120b */
[----:B0-----:R-:W-:Y:S01]  /*10cf0*/  I2FP.F32.U32 R0, UR18 ;  /* 0x0000001200007c45 */ /* 0x001fe20008201000 */
[----:B------:R-:W-:Y:S02]  /*10d00*/  USHF.R.U32.HI UR4, URZ, UR15, UR11 ;  /* 0x0000000f3f047299 */ /* 0x000fe4000801160b */
[----:B------:R-:W-:Y:S02]  /*10d10*/  UIADD3 UR10, UP0, URZ, -UR40, URZ ;  /* 0x800000283f0a7290 */ /* 0x000fe4000ff1e03f */
[----:B------:R-:W-:Y:S01]  /*10d20*/  FMUL R0, R0, UR19 ;  /* 0x0000001300007c20 */ /* 0x000fe20008400000 */
[----:B------:R-:W-:Y:S01]  /*10d30*/  ULDC.64 UR12, c[0x0][0x620] ;  /* 0x00018800000c7ab9 */ /* 0x000fe20000000a00 */
[----:B------:R-:W-:Y:S01]  /*10d40*/  UIADD3.X UR4, URZ, ~UR4, URZ, UP0, !UPT ;  /* 0x800000043f047290 */ /* 0x000fe200087fe43f */
[----:B------:R-:W-:Y:S01]  /*10d50*/  UMOV UR8, UR16 ;  /* 0x0000001000087c82 */ /* 0x000fe20008000000 */
[----:B------:R-:W-:-:S02]  /*10d60*/  UMOV UR9, UR17 ;  /* 0x0000001100097c82 */ /* 0x000fc40008000000 */
[----:B------:R-:W-:Y:S01]  /*10d70*/  UIMAD UR4, UR4, UR12, URZ ;  /* 0x0000000c040472a4 */ /* 0x000fe2000f8e023f */
[----:B------:R-:W0:Y:S01]  /*10d80*/  F2I.U32.TRUNC.NTZ R0, R0 ;  /* 0x0000000000007305 */ /* 0x000e22000020f000 */
[----:B------:R-:W-:Y:S01]  /*10d90*/  UIMAD.WIDE.U32 UR8, UR10, UR12, UR8 ;  /* 0x0000000c0a0872a5 */ /* 0x000fe2000f8e0008 */
[----:B------:R-:W-:Y:S01]  /*10da0*/  R2UR UR12, R3 ;  /* 0x00000000030c72ca */ /* 0x000fe200000e0000 */
[----:B------:R-:W-:Y:S01]  /*10db0*/  UIMAD UR10, UR10, UR13, UR4 ;  /* 0x0000000d0a0a72a4 */ /* 0x000fe2000f8e0204 */
[----:B------:R-:W-:Y:S01]  /*10dc0*/  ULDC UR11, c[0x0][0x618] ;  /* 0x00018600000b7ab9 */ /* 0x000fe20000000800 */
[----:B------:R-:W-:Y:S02]  /*10dd0*/  ULDC UR21, c[0x0][0x658] ;  /* 0x0001960000157ab9 */ /* 0x000fe40000000800 */
[----:B------:R-:W-:Y:S01]  /*10de0*/  UIADD3 UR9, UR9, UR10, URZ ;  /* 0x0000000a09097290 */ /* 0x000fe2000fffe03f */
[----:B------:R-:W-:Y:S01]  /*10df0*/  UMOV UR15, 0xffffffff ;  /* 0xffffffff000f7882 */ /* 0x000fe20000000000 */
[----:B------:R-:W-:Y:S01]  /*10e00*/  ULDC.64 UR4, c[0x0][0x640] ;  /* 0x0001900000047ab9 */ /* 0x000fe20000000a00 */
[----:B------:R-:W-:Y:S01]  /*10e10*/  USHF.L.U32 UR15, UR15, UR21, URZ ;  /* 0x000000150f0f7299 */ /* 0x000fe2000800063f */
[----:B------:R-:W-:Y:S01]  /*10e20*/  ISETP.NE.U32.AND P0, PT, RZ, UR4, PT ;  /* 0x00000004ff007c0c */ /* 0x000fe2000bf05070 */
[----:B------:R-:W-:-:S02]  /*10e30*/  USHF.R.U64 UR16, UR8, UR11, UR9 ;  /* 0x0000000b08107299 */ /* 0x000fc40008001209 */
[----:B------:R-:W-:Y:S01]  /*10e40*/  USHF.R.U32.HI UR8, URZ, UR11, UR9 ;  /* 0x0000000b3f087299 */ /* 0x000fe20008011609 */
[----:B0-----:R-:W-:Y:S01]  /*10e50*/  R2UR UR14, R0 ;  /* 0x00000000000e72ca */ /* 0x001fe200000e0000 */
[----:B------:R-:W-:Y:S01]  /*10e60*/  ULDC UR17, c[0x0][0x608] ;  /* 0x0001820000117ab9 */ /* 0x000fe20000000800 */
[----:B------:R-:W-:Y:S01]  /*10e70*/  ULOP3.LUT UR44, URZ, UR15, URZ, 0x33, !UPT ;  /* 0x0000000f3f2c7292 */ /* 0x000fe2000f8e333f */
[----:B------:R-:W-:Y:S01]  /*10e80*/  ISETP.NE.AND.EX P0, PT, RZ, UR5, PT, P0 ;  /* 0x00000005ff007c0c */ /* 0x000fe2000bf05300 */
[----:B------:R-:W-:Y:S02]  /*10e90*/  USHF.R.U64 UR15, UR16, UR17, UR8 ;  /* 0x00000011100f7299 */ /* 0x000fe40008001208 */
[----:B------:R-:W-:Y:S02]  /*10ea0*/  USHF.R.U32.HI UR8, URZ, UR17, UR8 ;  /* 0x000000113f087299 */ /* 0x000fe40008011608 */
[----:B------:R-:W-:Y:S02]  /*10eb0*/  UIADD3 UR12, -UR12, URZ, URZ ;  /* 0x0000003f0c0c7290 */ /* 0x000fe4000fffe13f */
[----:B------:R-:W-:Y:S01]  /*10ec0*/  USHF.R.U64 UR17, UR15, UR21, UR8 ;  /* 0x000000150f117299 */ /* 0x000fe20008001208 */
[----:B------:R-:W-:Y:S01]  /*10ed0*/  UMOV UR19, 0x1 ;  /* 0x0000000100137882 */ /* 0x000fe20000000000 */
[----:B------:R-:W-:Y:S01]  /*10ee0*/  ULDC UR13, c[0x0][0x144] ;  /* 0x00005100000d7ab9 */ /* 0x000fe20000000800 */
[----:B------:R-:W-:Y:S01]  /*10ef0*/  ULDC UR7, c[0x0][0x600] ;  /* 0x0001800000077ab9 */ /* 0x000fe20000000800 */
[----:B------:R-:W-:-:S02]  /*10f00*/  USHF.L.U32 UR24, UR19, UR21, URZ ;  /* 0x0000001513187299 */ /* 0x000fc4000800063f */
[----:B------:R-:W-:Y:S02]  /*10f10*/  USHF.R.U32.HI UR8, URZ, UR21, UR8 ;  /* 0x000000153f087299 */ /* 0x000fe40008011608 */
[----:B------:R-:W-:Y:S02]  /*10f20*/  UIMAD UR21, UR13, UR12, UR6 ;  /* 0x0000000c0d1572a4 */ /* 0x000fe4000f8e0206 */
[----:B------:R-:W-:Y:S02]  /*10f30*/  UIADD3 UR20, UR7, -0x1, URZ ;  /* 0xffffffff07147890 */ /* 0x000fe4000fffe03f */
[----:B------:R-:W-:Y:S01]  /*10f40*/  UIADD3 UR19, -UR14, URZ, URZ ;  /* 0x0000003f0e137290 */ /* 0x000fe2000fffe13f */
[----:B------:R-:W-:Y:S01]  /*10f50*/  ULDC UR25, c[0x0][0x148] ;  /* 0x0000520000197ab9 */ /* 0x000fe20000000800 */
[----:B------:R-:W-:Y:S01]  /*10f60*/  ULDC UR22, c[0x0][0x648] ;  /* 0x0001920000167ab9 */ /* 0x000fe20000000800 */
[----:B------:R-:W-:Y:S01]  /*10f70*/  ULDC UR23, c[0x0][0x638] ;  /* 0x00018e0000177ab9 */ /* 0x000fe20000000800 */
        /* <DEDUP_REMOVED lines=14> */
.L_x_480:
[----:B------:R-:W-:Y:S01]  /*11060*/  UISETP.NE.AND UP0, UPT, UR39, URZ, UPT ;  /* 0x0000003f2700728c */ /* 0x000fe2000bf05270 */
[----:B------:R-:W-:Y:S01]  /*11070*/  IMAD.MOV.U32 R0, RZ, RZ, 0x1 ;  /* 0x00000001ff007424 */ /* 0x000fe200078e00ff */
[----:B------:R-:W-:Y:S02]  /*11080*/  USHF.R.U64 UR4, UR6, UR22, UR8 ;  /* 0x0000001606047299 */ /* 0x000fe40008001208 */
[----:B------:R-:W-:Y:S02]  /*11090*/  ULOP3.LUT UR44, UR15, UR44, URZ, 0xc0, !UPT ;  /* 0x0000002c0f2c7292 */ /* 0x000fe4000f8ec03f */
[----:B------:R-:W-:Y:S02]  /*110a0*/  UIADD3 UR5, -UR4, URZ, URZ ;  /* 0x0000003f04057290 */ /* 0x000fe4000fffe13f */
[----:B------:R-:W-:Y:S02]  /*110b0*/  UIMAD UR44, UR24, UR4, UR44 ;  /* 0x00000004182c72a4 */ /* 0x000fe4000f8e022c */
[----:B------:R-:W-:-:S02]  /*110c0*/  ULOP3.LUT UR16, UR16, UR20, URZ, 0xc0, !UPT ;  /* 0x0000001410107292 */ /* 0x000fc4000f8ec03f */
[----:B------:R-:W-:Y:S02]  /*110d0*/  @UP0 UIMAD UR21, UR25, UR19, UR18 ;  /* 0x00000013191502a4 */ /* 0x000fe4000f8e0212 */
[----:B------:R-:W-:-:S03]  /*110e0*/  UIMAD UR4, UR5, UR23, UR17 ;  /* 0x00000017050472a4 */ /* 0x000fc6000f8e0211 */
[----:B------:R-:W-:Y:S01]  /*110f0*/  ULDC UR5, c[0x0][0x610] ;  /* 0x0001840000057ab9 */ /* 0x000fe20000000800 */
[----:B------:R-:W-:Y:S02]  /*11100*/  UIMAD UR4, UR4, UR7, UR16 ;  /* 0x00000007040472a4 */ /* 0x000fe4000f8e0210 */
[----:B------:R-:W-:-:S04]  /*11110*/  UIMAD UR44, UR44, UR5, UR21 ;  /* 0x000000052c2c72a4 */ /* 0x000fc8000f8e0215 */
[----:B------:R-:W-:Y:S02]  /*11120*/  USEL UR43, UR4, UR44, !UP0 ;  /* 0x0000002c042b7287 */ /* 0x000fe4000c000000 */
[----:B------:R-:W-:-:S12]  /*11130*/  USEL UR44, UR44, UR4, !UP0 ;  /* 0x000000042c2c7287 */ /* 0x000fd8000c000000 */
.L_x_478:
[----:B------:R-:W-:-:S13]  /*11140*/  LOP3.LUT P0, RZ, R0, 0xff, RZ, 0xc0, !PT ;  /* 0x000000ff00ff7812 */ /* 0x000fda000780c0ff */
[----:B------:R-:W-:Y:S05]  /*11150*/  @P0 BRA `(.L_x_481) ;  /* 0xffffff0000f80947 */ /* 0x000fea000383ffff */
[----:B------:R-:W-:Y:S05]  /*11160*/  EXIT ;  /* 0x000000000000794d */ /* 0x000fea0003800000 */
.L_x_8:
[----:B------:R-:W2:Y:S01]  /*11170*/  LDL R5, [R1+0x44] ;  /* 0x0000440001057983 */ /* 0x000ea20000100800 */
[----:B------:R-:W-:-:S03]  /*11180*/  ULDC.64 UR4, c[0x0][0x650] ;  /* 0x0001940000047ab9 */ /* 0x000fc60000000a00 */
[----:B------:R-:W3:Y:S01]  /*11190*/  LDL R4, [R1+0x40] ;  /* 0x0000400001047983 */ /* 0x000ee20000100800 */
[----:B------:R-:W-:Y:S01]  /*111a0*/  PRMT R0, RZ, 0x7610, R0 ;  /* 0x00007610ff007816 */ /* 0x000fe20000000000 */
[----:B------:R-:W-:Y:S02]  /*111b0*/  IMAD.MOV.U32 R2, RZ, RZ, -0x1 ;  /* 0xffffffffff027424 */ /* 0x000fe400078e00ff */
[----:B------:R-:W-:Y:S02]  /*111c0*/  IMAD.MOV.U32 R3, RZ, RZ, -0x1 ;  /* 0xffffffffff037424 */ /* 0x000fe400078e00ff */
[----:B------:R-:W-:Y:S01]  /*111d0*/  IMAD.MOV.U32 R9, RZ, RZ, -0x1 ;  /* 0xffffffffff097424 */ /* 0x000fe200078e00ff */
[----:B--2---:R-:W-:-:S04]  /*111e0*/  ISETP.GE.U32.AND P0, PT, R5, UR4, PT ;  /* 0x0000000405007c0c */ /* 0x004fc8000bf06070 */
[----:B---3--:R-:W-:-:S13]  /*111f0*/  ISETP.GE.U32.AND.EX P0, PT, R4, UR5, PT, P0 ;  /* 0x0000000504007c0c */ /* 0x008fda000bf06100 */
        /* <DEDUP_REMOVED lines=21> */
.L_x_483:
[----:B------:R-:W-:Y:S01]  /*11350*/  USHF.R.U64 UR4, UR14, UR19, UR15 ;  /* 0x000000130e047299 */ /* 0x000fe2000800120f */
[----:B------:R-:W-:Y:S01]  /*11360*/  R2UR UR7, R4 ;  /* 0x00000000040772ca */ /* 0x000fe200000e0000 */
[----:B------:R-:W-:Y:S02]  /*11370*/  USHF.R.U32.HI UR5, URZ, UR19, UR15 ;  /* 0x000000133f057299 */ /* 0x000fe4000801160f */
[----:B------:R-:W-:Y:S01]  /*11380*/  UIADD3 UR13, UP0, URZ, -UR4, URZ ;  /* 0x800000043f0d7290 */ /* 0x000fe2000ff1e03f */
[----:B------:R-:W-:Y:S01]  /*11390*/  ULDC.64 UR14, c[0x0][0x620] ;  /* 0x00018800000e7ab9 */ /* 0x000fe20000000a00 */
[----:B------:R-:W-:Y:S02]  /*113a0*/  UMOV UR6, UR20 ;  /* 0x0000001400067c82 */ /* 0x000fe40008000000 */
[----:B------:R-:W-:Y:S02]  /*113b0*/  UIADD3.X UR5, URZ, ~UR5, URZ, UP0, !UPT ;  /* 0x800000053f057290 */ /* 0x000fe400087fe43f */
[----:B------:R-:W-:-:S02]  /*113c0*/  UISETP.NE.AND UP1, UPT, UR39, URZ, UPT ;  /* 0x0000003f2700728c */ /* 0x000fc4000bf25270 */
[----:B------:R-:W-:Y:S02]  /*113d0*/  UIMAD UR5, UR5, UR14, URZ ;  /* 0x0000000e050572a4 */ /* 0x000fe4000f8e023f */
[----:B------:R-:W-:Y:S02]  /*113e0*/  UIMAD.WIDE.U32 UR6, UR13, UR14, UR6 ;  /* 0x0000000e0d0672a5 */ /* 0x000fe4000f8e0006 */
[----:B------:R-:W-:Y:S01]  /*113f0*/  UIMAD UR5, UR13, UR15, UR5 ;  /* 0x0000000f0d0572a4 */ /* 0x000fe2000f8e0205 */
[----:B------:R-:W-:Y:S02]  /*11400*/  ULDC UR14, c[0x0][0x608] ;  /* 0x00018200000e7ab9 */ /* 0x000fe40000000800 */
[----:B------:R-:W-:Y:S01]  /*11410*/  ULDC UR13, c[0x0][0x618] ;  /* 0x00018600000d7ab9 */ /* 0x000fe20000000800 */
[----:B------:R-:W-:Y:S01]  /*11420*/  UIADD3 UR5, UR7, UR5, URZ ;  /* 0x0000000507057290 */ /* 0x000fe2000fffe03f */
[----:B------:R-:W-:Y:S01]  /*11430*/  ULDC UR22, c[0x0][0x658] ;  /* 0x0001960000167ab9 */ /* 0x000fe20000000800 */
[----:B------:R-:W-:-:S02]  /*11440*/  @UP1 UIMAD UR8, UR11, UR12, UR10 ;  /* 0x0000000c0b0812a4 */ /* 0x000fc4000f8e020a */
[----:B------:R-:W-:Y:S02]  /*11450*/  USHF.R.U64 UR17, UR6, UR13, UR5 ;  /* 0x0000000d06117299 */ /* 0x000fe40008001205 */
[----:B------:R-:W-:Y:S01]  /*11460*/  USHF.R.U32.HI UR5, URZ, UR13, UR5 ;  /* 0x0000000d3f057299 */ /* 0x000fe20008011605 */
[----:B------:R-:W-:Y:S01]  /*11470*/  ULDC.64 UR6, c[0x0][0x640] ;  /* 0x0001900000067ab9 */ /* 0x000fe20000000a00 */
[----:B------:R-:W-:Y:S01]  /*11480*/  UMOV UR10, 0xffffffff ;  /* 0xffffffff000a7882 */ /* 0x000fe20000000000 */
[----:B------:R-:W-:Y:S01]  /*11490*/  ISETP.NE.U32.AND P0, PT, RZ, UR6, PT ;  /* 0x00000006ff007c0c */ /* 0x000fe2000bf05070 */
[----:B------:R-:W-:Y:S02]  /*114a0*/  USHF.R.U64 UR18, UR17, UR14, UR5 ;  /* 0x0000000e11127299 */ /* 0x000fe40008001205 */
[----:B------:R-:W-:Y:S01]  /*114b0*/  USHF.R.U32.HI UR5, URZ, UR14, UR5 ;  /* 0x0000000e3f057299 */ /* 0x000fe20008011605 */
[----:B------:R-:W-:Y:S01]  /*114c0*/  ISETP.NE.AND.EX P0, PT, RZ, UR7, PT, P0 ;  /* 0x00000007ff007c0c */ /* 0x000fe2000bf05300 */
[----:B------:R-:W-:-:S02]  /*114d0*/  USHF.L.U32 UR11, UR10, UR22, URZ ;  /* 0x000000160a0b7299 */ /* 0x000fc4000800063f */
[----:B------:R-:W-:Y:S01]  /*114e0*/  USHF.R.U64 UR19, UR18, UR22, UR5 ;  /* 0x0000001612137299 */ /* 0x000fe20008001205 */
[----:B------:R-:W-:Y:S01]  /*114f0*/  ULDC UR20, c[0x0][0x600] ;  /* 0x0001800000147ab9 */ /* 0x000fe20000000800 */
[----:B------:R-:W-:Y:S02]  /*11500*/  USHF.R.U32.HI UR10, URZ, UR22, UR5 ;  /* 0x000000163f0a7299 */ /* 0x000fe40008011605 */
[----:B------:R-:W-:Y:S02]  /*11510*/  UIADD3 UR21, UR20, -0x1, URZ ;  /* 0xffffffff14157890 */ /* 0x000fe4000fffe03f */
[----:B------:R-:W-:Y:S01]  /*11520*/  ULOP3.LUT UR26, URZ, UR11, URZ, 0x33, !UPT ;  /* 0x0000000b3f1a7292 */ /* 0x000fe2000f8e333f */
        /* <DEDUP_REMOVED lines=17> */
.L_x_484:
[----:B------:R-:W-:Y:S01]  /*11640*/  USHF.R.U64 UR6, UR5, UR23, UR10 ;  /* 0x0000001705067299 */ /* 0x000fe2000800120a */
[----:B------:R-:W-:Y:S01]  /*11650*/  IMAD.MOV.U32 R0, RZ, RZ, 0x1 ;  /* 0x00000001ff007424 */ /* 0x000fe200078e00ff */
[----:B------:R-:W-:Y:S01]  /*11660*/  USHF.L.U32 UR25, UR25, UR22, URZ ;  /* 0x0000001619197299 */ /* 0x000fe2000800063f */
[----:B------:R-:W-:Y:S01]  /*11670*/  IMAD.U32 R9, RZ, RZ, UR4 ;  /* 0x00000004ff097e24 */ /* 0x000fe2000f8e00ff */
[----:B------:R-:W-:Y:S02]  /*11680*/  ULOP3.LUT UR5, UR18, UR26, URZ, 0xc0, !UPT ;  /* 0x0000001a12057292 */ /* 0x000fe4000f8ec03f */
[----:B------:R-:W-:Y:S02]  /*11690*/  UIADD3 UR7, -UR6, URZ, URZ ;  /* 0x0000003f06077290 */ /* 0x000fe4000fffe13f */
[----:B------:R-:W-:Y:S02]  /*116a0*/  UIMAD UR6, UR25, UR6, UR5 ;  /* 0x00000006190672a4 */ /* 0x000fe4000f8e0205 */
[----:B------:R-:W-:-:S02]  /*116b0*/  ULOP3.LUT UR17, UR17, UR21, URZ, 0xc0, !UPT ;  /* 0x0000001511117292 */ /* 0x000fc4000f8ec03f */
[----:B------:R-:W-:Y:S02]  /*116c0*/  UIMAD UR5, UR7, UR24, UR19 ;  /* 0x00000018070572a4 */ /* 0x000fe4000f8e0213 */
[----:B------:R-:W-:Y:S01]  /*116d0*/  UISETP.NE.AND UP0, UPT, UR39, URZ, UPT ;  /* 0x0000003f2700728c */ /* 0x000fe2000bf05270 */
[----:B------:R-:W-:Y:S01]  /*116e0*/  ULDC UR7, c[0x0][0x610] ;  /* 0x0001840000077ab9 */ /* 0x000fe20000000800 */
[----:B------:R-:W-:Y:S02]  /*116f0*/  UIMAD UR5, UR5, UR20, UR17 ;  /* 0x00000014050572a4 */ /* 0x000fe4000f8e0211 */
[----:B------:R-:W-:-:S04]  /*11700*/  UIMAD UR8, UR6, UR7, UR8 ;  /* 0x00000007060872a4 */ /* 0x000fc8000f8e0208 */
[----:B------:R-:W-:Y:S02]  /*11710*/  USEL UR6, UR5, UR8, !UP0 ;  /* 0x0000000805067287 */ /* 0x000fe4000c000000 */
[----:B------:R-:W-:-:S04]  /*11720*/  USEL UR8, UR8, UR5, !UP0 ;  /* 0x0000000508087287 */ /* 0x000fc8000c000000 */
[----:B------:R-:W-:Y:S02]  /*11730*/  IMAD.U32 R3, RZ, RZ, UR6 ;  /* 0x00000006ff037e24 */ /* 0x000fe4000f8e00ff */
[----:B------:R-:W-:-:S07]  /*11740*/  IMAD.U32 R2, RZ, RZ, UR8 ;  /* 0x00000008ff027e24 */ /* 0x000fce000f8e00ff */
.L_x_482:
[----:B------:R-:W-:-:S08]  /*11750*/  NOP ;  /* 0x0000000000007918 */ /* 0x000fd00000000000 */
[----:B0-----:R-:W0:-:S00]  /*11760*/  USETMAXREG.DEALLOC.CTAPOOL 0x18 ;  /* 0x00000018000079c8 */ /* 0x001e0000080e0500 */
[----:B------:R-:W-:-:S13]  /*11770*/  ISETP.NE.AND P0, PT, RZ, UR9, PT ;  /* 0x00000009ff007c0c */ /* 0x000fda000bf05270 */
[----:B------:R-:W-:Y:S05]  /*11780*/  @P0 EXIT ;  /* 0x000000000000094d */ /* 0x000fea0003800000 */
[----:B0-----:R-:W-:Y:S01]  /*11790*/  LOP3.LUT P0, RZ, R0, 0xff, RZ, 0xc0, !PT ;  /* 0x000000ff00ff7812 */ /* 0x001fe2000780c0ff */
[----:B------:R-:W-:Y:S02]  /*117a0*/  IMAD.MOV.U32 R0, RZ, RZ, 0x1 ;  /* 0x00000001ff007424 */ /* 0x000fe400078e00ff */
[----:B------:R-:W-:-:S10]  /*117b0*/  IMAD.MOV.U32 R6, RZ, RZ, RZ ;  /* 0x000000ffff067224 */ /* 0x000fd400078e00ff */
[----:B------:R-:W-:Y:S05]  /*117c0*/  @!P0 BRA `(.L_x_485) ;  /* 0x0000000c00708947 */ /* 0x000fea0003800000 */
[----:B------:R-:W0:Y:S01]  /*117d0*/  S2R R10, SR_CgaCtaId ;  /* 0x00000000000a7919 */ /* 0x000e220000008800 */
[----:B------:R-:W-:Y:S01]  /*117e0*/  ULDC UR4, c[0x0][0x28c] ;  /* 0x0000a30000047ab9 */ /* 0x000fe20000000800 */
[----:B------:R-:W-:Y:S01]  /*117f0*/  ULDC UR5, c[0x0][0x600] ;  /* 0x0001800000057ab9 */ /* 0x000fe20000000800 */
[----:B------:R-:W-:Y:S01]  /*11800*/  UIADD3 UR9, UR4, 0xf, URZ ;  /* 0x0000000f04097890 */ /* 0x000fe2000fffe03f */
[----:B------:R-:W-:Y:S01]  /*11810*/  BSSY B0, `(.L_x_485) ;  /* 0x00000d7000007945 */ /* 0x000fe20003800000 */
[----:B------:R-:W-:Y:S01]  /*11820*/  ULDC UR7, c[0x0][0x658] ;  /* 0x0001960000077ab9 */ /* 0x000fe20000000800 */
[----:B------:R-:W-:Y:S01]  /*11830*/  UMOV UR10, 0x1 ;  /* 0x00000001000a7882 */ /* 0x000fe20000000000 */
[----:B------:R-:W-:Y:S01]  /*11840*/  UIADD3 UR4, UR5, -0x1, URZ ;  /* 0xffffffff05047890 */ /* 0x000fe2000fffe03f */
[----:B------:R-:W-:Y:S01]  /*11850*/  IMAD.MOV.U32 R8, RZ, RZ, 0x1 ;  /* 0x00000001ff087424 */ /* 0x000fe200078e00ff */
[----:B------:R-:W-:Y:S01]  /*11860*/  UMOV UR8, 0xffffffff ;  /* 0xffffffff00087882 */ /* 0x000fe20000000000 */
[----:B------:R-:W-:Y:S01]  /*11870*/  USHF.L.U32 UR5, UR10, UR7, URZ ;  /* 0x000000070a057299 */ /* 0x000fe2000800063f */
[----:B------:R-:W-:Y:S01]  /*11880*/  IMAD.MOV.U32 R0, RZ, RZ, 0x1 ;  /* 0x00000001ff007424 */ /* 0x000fe200078e00ff */
[----:B------:R-:W-:Y:S01]  /*11890*/  USHF.R.S32.HI UR10, URZ, 0x1f, UR9 ;  /* 0x0000001f3f0a7899 */ /* 0x000fe20008011409 */
[----:B------:R-:W-:Y:S01]  /*118a0*/  IMAD.MOV.U32 R6, RZ, RZ, RZ ;  /* 0x000000ffff067224 */ /* 0x000fe200078e00ff */
[----:B------:R-:W-:Y:S01]  /*118b0*/  ULDC UR6, c[0x0][0xc] ;  /* 0x0000030000067ab9 */ /* 0x000fe20000000800 */
[----:B------:R-:W-:-:S02]  /*118c0*/  USHF.L.U32 UR11, UR8, UR7, URZ ;  /* 0x00000007080b7299 */ /* 0x000fc4000800063f */
[----:B------:R-:W-:Y:S01]  /*118d0*/  ULEA.HI UR10, UR10, UR9, URZ, 0x4 ;  /* 0x000000090a0a7291 */ /* 0x000fe2000f8f203f */
[----:B------:R-:W-:Y:S01]  /*118e0*/  ULDC UR7, c[0x0][0x10] ;  /* 0x0000040000077ab9 */ /* 0x000fe20000000800 */
[----:B------:R-:W-:Y:S01]  /*118f0*/  ULDC UR8, c[0x0][0x14] ;  /* 0x0000050000087ab9 */ /* 0x000fe20000000800 */
[----:B------:R-:W-:Y:S02]  /*11900*/  UIMAD.WIDE.U32 UR6, UR6, UR7, URZ ;  /* 0x00000007060672a5 */ /* 0x000fe4000f8e003f */
[----:B------:R-:W-:Y:S02]  /*11910*/  USHF.R.S32.HI UR18, URZ, 0x4, UR10 ;  /* 0x000000043f127899 */ /* 0x000fe4000801140a */
[----:B------:R-:W-:Y:S02]  /*11920*/  UIMAD.WIDE.U32 UR22, UR6, UR8, URZ ;  /* 0x00000008061672a5 */ /* 0x000fe4000f8e003f */
[----:B------:R-:W-:Y:S02]  /*11930*/  UIMAD UR13, UR7, UR8, URZ ;  /* 0x00000008070d72a4 */ /* 0x000fe4000f8e023f */
[----:B------:R-:W-:-:S02]  /*11940*/  ULOP3.LUT UR21, UR38, 0x2, URZ, 0xfc, !UPT ;  /* 0x0000000226157892 */ /* 0x000fc4000f8efc3f */
[----:B------:R-:W-:Y:S01]  /*11950*/  ULOP3.LUT UR19, URZ, UR11, URZ, 0x33, !UPT ;  /* 0x0000000b3f137292 */ /* 0x000fe2000f8e333f */
[----:B0-----:R-:W-:Y:S01]  /*11960*/  LOP3.LUT R10, R10, 0x1, RZ, 0xc0, !PT ;  /* 0x000000010a0a7812 */ /* 0x001fe200078ec0ff */
[----:B------:R-:W-:Y:S02]  /*11970*/  UIADD3 UR13, UR23, UR13, URZ ;  /* 0x0000000d170d7290 */ /* 0x000fe4000fffe03f */
[----:B------:R-:W-:Y:S01]  /*11980*/  UIADD3 UR26, UR18, 0x1, URZ ;  /* 0x00000001121a7890 */ /* 0x000fe2000fffe03f */
[----:B------:R-:W-:-:S11]  /*11990*/  ULDC.64 UR24, c[0x0][0x198] ;  /* 0x0000660000187ab9 */ /* 0x000fd60000000a00 */
.L_x_496:
[----:B------:R-:W-:-:S03]  /*119a0*/  UMOV UR6, 0xffffffff ;  /* 0xffffffff00067882 */ /* 0x000fc60000000000 */
[----:B------:R-:W-:Y:S05]  /*119b0*/  BRA.DIV UR6, `(.L_x_486) ;  /* 0x0000001606707947 */ /* 0x000fea000b800000 */
[----:B------:R-:W-:-:S13]  /*119c0*/  ELECT P6, URZ, PT ;  /* 0x00000000003f782f */ /* 0x000fda00038c0000 */
.L_x_518:
[----:B------:R-:W0:Y:S01]  /*119d0*/  LDC R4, c[0x0][0x28c] ;  /* 0x0000a300ff047b82 */ /* 0x000e220000000800 */
[----:B------:R-:W-:Y:S01]  /*119e0*/  BSSY B1, `(.L_x_487) ;  /* 0x000003c000017945 */ /* 0x000fe20003800000 */
[----:B0-----:R-:W-:-:S13]  /*119f0*/  ISETP.LT.OR P6, PT, R4, 0x1, !P6 ;  /* 0x000000010400780c */ /* 0x001fda00077c1670 */
[----:B------:R-:W-:Y:S05]  /*11a00*/  @P6 BRA `(.L_x_488) ;  /* 0x0000000000e46947 */ /* 0x000fea0003800000 */
[----:B------:R-:W-:Y:S02]  /*11a10*/  IMAD R3, R3, 0x2, R10 ;  /* 0x0000000203037824 */ /* 0x000fe400078e020a */
[----:B------:R-:W-:Y:S02]  /*11a20*/  IMAD.SHL.U32 R2, R2, 0x100, RZ ;  /* 0x0000010002027824 */ /* 0x000fe400078e00ff */
[----:B------:R-:W-:Y:S02]  /*11a30*/  IMAD R3, R3, 0x70, RZ ;  /* 0x0000007003037824 */ /* 0x000fe400078e02ff */
[----:B------:R-:W-:Y:S02]  /*11a40*/  IMAD.MOV.U32 R13, RZ, RZ, RZ ;  /* 0x000000ffff0d7224 */ /* 0x000fe400078e00ff */
[----:B------:R-:W-:Y:S02]  /*11a50*/  IMAD.U32 R15, RZ, RZ, UR26 ;  /* 0x0000001aff0f7e24 */ /* 0x000fe4000f8e00ff */
[----:B------:R-:W-:-:S02]  /*11a60*/  IMAD.MOV.U32 R4, RZ, RZ, R0 ;  /* 0x000000ffff047224 */ /* 0x000fc400078e0000 */
[----:B------:R-:W-:-:S07]  /*11a70*/  IMAD.MOV.U32 R5, RZ, RZ, R6 ;  /* 0x000000ffff057224 */ /* 0x000fce00078e0006 */
.L_x_491:
[----:B------:R-:W0:Y:S01]  /*11a80*/  S2R R12, SR_CgaCtaId ;  /* 0x00000000000c7919 */ /* 0x000e220000008800 */
[----:B------:R-:W-:Y:S01]  /*11a90*/  MOV R7, 0x400 ;  /* 0x0000040000077802 */ /* 0x000fe20000000f00 */
[----:B------:R-:W1:Y:S03]  /*11aa0*/  S2R R11, SR_TID.X ;  /* 0x00000000000b7919 */ /* 0x000e660000002100 */
[----:B0-----:R-:W-:Y:S02]  /*11ab0*/  LEA R16, R12, R7, 0x18 ;  /* 0x000000070c107211 */ /* 0x001fe400078ec0ff */
[----:B------:R-:W-:Y:S02]  /*11ac0*/  SHF.L.U32 R12, R4, 0x1f, RZ ;  /* 0x0000001f040c7819 */ /* 0x000fe400000006ff */
[----:B-1----:R-:W-:Y:S01]  /*11ad0*/  LOP3.LUT P1, RZ, R11, 0x7f, RZ, 0xc0, !PT ;  /* 0x0000007f0bff7812 */ /* 0x002fe2000782c0ff */
[----:B------:R-:W-:-:S04]  /*11ae0*/  IMAD R7, R5, 0x8, R16 ;  /* 0x0000000805077824 */ /* 0x000fc800078e0210 */
[----:B------:R-:W0:Y:S08]  /*11af0*/  SYNCS.PHASECHK.TRANS64.TRYWAIT P0, [R7+URZ+0x78], R12 ;  /* 0x0000780c070075a7 */ /* 0x000e30000800017f */
[----:B------:R-:W1:Y:S01]  /*11b00*/  @!P1 LDC R14, c[0x0][0x500] ;  /* 0x00014000ff0e9b82 */ /* 0x000e620000000800 */
[----:B0-----:R-:W-:Y:S05]  /*11b10*/  @!P0 BRA `(.L_x_489) ;  /* 0x0000001400388947 */ /* 0x001fea0003800000 */
.L_x_519:
[----:B------:R-:W-:Y:S01]  /*11b20*/  UPRMT UR6, UR21, 0x9910, URZ ;  /* 0x0000991015067896 */ /* 0x000fe2000800003f */
[----:B-1----:R1:W-:Y:S03]  /*11b30*/  @!P1 SYNCS.ARRIVE.TRANS64 RZ, [R7+URZ], R14 ;  /* 0x0000000e07ff99a7 */ /* 0x0023e6000800003f */
[----:B------:R-:W-:-:S06]  /*11b40*/  UISETP.NE.AND UP0, UPT, UR6, 0x2, UPT ;  /* 0x000000020600788c */ /* 0x000fcc000bf05270 */
[----:B------:R-:W-:-:S13]  /*11b50*/  PLOP3.LUT P0, PT, PT, PT, UP0, 0x80, 0x0 ;  /* 0x000000000000781c */ /* 0x000fda0003f0f008 */
[----:B-1----:R-:W-:Y:S05]  /*11b60*/  @P0 BRA `(.L_x_490) ;  /* 0x0000000000040947 */ /* 0x002fea0003800000 */
[----:B------:R-:W-:Y:S01]  /*11b70*/  BPT.TRAP 0x1 ;  /* 0x000000040000795c */ /* 0x000fe20000300000 */
.L_x_490:
[----:B------:R-:W-:Y:S01]  /*11b80*/  IMAD R11, R5, 0x2, R10 ;  /* 0x00000002050b7824 */ /* 0x000fe200078e020a */
[----:B------:R-:W-:Y:S01]  /*11b90*/  R2UR UR9, R7 ;  /* 0x00000000070972ca */ /* 0x000fe200000e0000 */
[--C-:B0-----:R-:W-:Y:S01]  /*11ba0*/  IMAD R12, R5, 0x2000, R16.reuse ;  /* 0x00002000050c7824 */ /* 0x101fe200078e0210 */
[----:B------:R-:W-:Y:S01]  /*11bb0*/  UIADD3 UR6, UP0, UR24, 0xf0, URZ ;  /* 0x000000f018067890 */ /* 0x000fe2000ff1e03f */
[----:B------:R-:W-:Y:S01]  /*11bc0*/  IMAD R11, R11, 0x700, RZ ;  /* 0x000007000b0b7824 */ /* 0x000fe200078e02ff */
[----:B------:R-:W-:Y:S01]  /*11bd0*/  R2UR UR11, R2 ;  /* 0x00000000020b72ca */ /* 0x000fe200000e0000 */
[----:B------:R-:W-:Y:S01]  /*11be0*/  VIADD R15, R15, 0xffffffff ;  /* 0xffffffff0f0f7836 */ /* 0x000fe20000000000 */
[----:B------:R-:W-:Y:S01]  /*11bf0*/  R2UR UR7, R12 ;  /* 0x000000000c0772ca */ /* 0x000fe200000e0000 */
[----:B------:R-:W-:Y:S01]  /*11c00*/  IMAD R11, R11, 0x2, R16 ;  /* 0x000000020b0b7824 */ /* 0x000fe200078e0210 */
[----:B------:R-:W-:Y:S01]  /*11c10*/  R2UR UR10, R13 ;  /* 0x000000000d0a72ca */ /* 0x000fe200000e0000 */
[----:B------:R-:W-:Y:S01]  /*11c20*/  UIADD3 UR28, UP1, UR24, 0x1f0, URZ ;  /* 0x000001f0181c7890 */ /* 0x000fe2000ff3e03f */
[----:B------:R-:W-:Y:S01]  /*11c30*/  R2UR UR12, R9 ;  /* 0x00000000090c72ca */ /* 0x000fe200000e0000 */
[----:B------:R-:W-:Y:S01]  /*11c40*/  VIADD R5, R5, 0x1 ;  /* 0x0000000105057836 */ /* 0x000fe20000000000 */
[----:B------:R-:W-:Y:S01]  /*11c50*/  R2UR UR8, R11 ;  /* 0x000000000b0872ca */ /* 0x000fe200000e0000 */
[----:B------:R-:W-:Y:S01]  /*11c60*/  UIADD3.X UR29, URZ, UR25, URZ, UP1, !UPT ;  /* 0x000000193f1d7290 */ /* 0x000fe20008ffe43f */
[----:B------:R-:W-:Y:S01]  /*11c70*/  R2UR UR20, R3 ;  /* 0x00000000031472ca */ /* 0x000fe200000e0000 */
[----:B------:R-:W-:Y:S01]  /*11c80*/  UMOV UR14, 0x0 ;  /* 0x00000000000e7882 */ /* 0x000fe20000000000 */
[----:B------:R-:W-:Y:S01]  /*11c90*/  ISETP.GT.AND P1, PT, R15, 0x1, PT ;  /* 0x000000010f00780c */ /* 0x000fe20003f24270 */
[----:B------:R-:W-:Y:S01]  /*11ca0*/  UMOV UR15, 0x10000000 ;  /* 0x10000000000f7882 */ /* 0x000fe20000000000 */
[----:B------:R-:W-:Y:S01]  /*11cb0*/  ISETP.NE.AND P0, PT, R5, 0xf, PT ;  /* 0x0000000f0500780c */ /* 0x000fe20003f05270 */
[----:B------:R-:W-:Y:S01]  /*11cc0*/  UIADD3 UR16, UR7, 0x200, URZ ;  /* 0x0000020007107890 */ /* 0x000fe2000fffe03f */
[----:B------:R-:W-:Y:S01]  /*11cd0*/  VIADD R13, R13, 0x10 ;  /* 0x000000100d0d7836 */ /* 0x000fe20000000000 */
[----:B------:R-:W-:Y:S01]  /*11ce0*/  UIADD3.X UR7, URZ, UR25, URZ, UP0, !UPT ;  /* 0x000000193f077290 */ /* 0x000fe200087fe43f */
[----:B------:R-:W-:Y:S01]  /*11cf0*/  SEL R7, RZ, 0x1, P0 ;  /* 0x00000001ff077807 */ /* 0x000fe20000000000 */
[----:B------:R-:W-:Y:S01]  /*11d00*/  UMOV UR27, 0x30000 ;  /* 0x00030000001b7882 */ /* 0x000fe20000000000 */
[----:B------:R-:W-:Y:S01]  /*11d10*/  SEL R5, R5, RZ, P0 ;  /* 0x000000ff05057207 */ /* 0x000fe20000000000 */
[----:B------:R-:W-:Y:S01]  /*11d20*/  UIADD3 UR17, UR8, 0x1e200, URZ ;  /* 0x0001e20008117890 */ /* 0x000fe2000fffe03f */
[----:B------:R-:W-:-:S02]  /*11d30*/  LOP3.LUT R4, R4, R7, RZ, 0x3c, !PT ;  /* 0x0000000704047212 */ /* 0x000fc400078e3cff */
[----:B------:R-:W-:Y:S02]  /*11d40*/  UMOV UR8, UR16 ;  /* 0x0000001000087c82 */ /* 0x000fe40008000000 */
[----:B------:R0:W-:Y:S02]  /*11d50*/  UTMALDG.3D [UR8], [UR6], desc[UR14] ;  /* 0x00000e08060075b4 */ /* 0x0001e40008011000 */
[----:B0-----:R-:W-:Y:S01]  /*11d60*/  UMOV UR8, UR17 ;  /* 0x0000001100087c82 */ /* 0x001fe20008000000 */
[----:B------:R-:W-:Y:S02]  /*11d70*/  UMOV UR11, UR20 ;  /* 0x00000014000b7c82 */ /* 0x000fe40008000000 */
[----:B------:R0:W-:Y:S02]  /*11d80*/  UTMALDG.3D.MULTICAST [UR8], [UR28], UR27, desc[UR14] ;  /* 0x00000e081c0073b4 */ /* 0x0001e4000801181b */
[----:B0-----:R-:W-:Y:S05]  /*11d90*/  @P1 BRA `(.L_x_491) ;  /* 0xfffffffc00381947 */ /* 0x001fea000383ffff */
.L_x_488:
[----:B------:R-:W-:Y:S05]  /*11da0*/  BSYNC B1 ;  /* 0x0000000000017941 */ /* 0x000fea0003800000 */
.L_x_487:
[----:B------:R-:W2:Y:S01]  /*11db0*/  LDL.LU R16, [R1+0x40] ;  /* 0x0000400001107983 */ /* 0x000ea20000300800 */
[----:B------:R-:W-:Y:S01]  /*11dc0*/  LOP3.LUT P0, RZ, R8, 0xff, RZ, 0xc0, !PT ;  /* 0x000000ff08ff7812 */ /* 0x000fe2000780c0ff */
[----:B------:R-:W-:Y:S01]  /*11dd0*/  VIADD R6, R6, UR18 ;  /* 0x0000001206067c36 */ /* 0x000fe20008000000 */
[----:B------:R-:W-:Y:S01]  /*11de0*/  ULDC.64 UR6, c[0x0][0x650] ;  /* 0x0001940000067ab9 */ /* 0x000fe20000000a00 */
[----:B------:R-:W3:Y:S01]  /*11df0*/  LDL.LU R14, [R1+0x44] ;  /* 0x00004400010e7983 */ /* 0x000ee20000300800 */
[----:B------:R-:W-:Y:S01]  /*11e00*/  UISETP.GE.U32.AND UP0, UPT, UR18, 0xf, UPT ;  /* 0x0000000f1200788c */ /* 0x000fe2000bf06070 */
[----:B------:R-:W-:Y:S01]  /*11e10*/  BSSY B1, `(.L_x_492) ;  /* 0x0000074000017945 */ /* 0x000fe20003800000 */
[----:B------:R-:W-:Y:S01]  /*11e20*/  IMAD.MOV.U32 R9, RZ, RZ, -0x1 ;  /* 0xffffffffff097424 */ /* 0x000fe200078e00ff */
[----:B------:R-:W-:Y:S02]  /*11e30*/  PRMT R4, RZ, 0x7610, R4 ;  /* 0x00007610ff047816 */ /* 0x000fe40000000004 */
[----:B------:R-:W-:-:S02]  /*11e40*/  PRMT R8, RZ, 0x7610, R8 ;  /* 0x00007610ff087816 */ /* 0x000fc40000000008 */
[----:B------:R-:W-:Y:S02]  /*11e50*/  PLOP3.LUT P1, PT, PT, PT, UP0, 0x80, 0x0 ;  /* 0x000000000000781c */ /* 0x000fe40003f2f008 */
[----:B------:R-:W0:Y:S01]  /*11e60*/  @P0 S2R R3, SR_CgaCtaId ;  /* 0x0000000000030919 */ /* 0x000e220000008800 */
[----:B------:R-:W-:-:S04]  /*11e70*/  @P0 MOV R2, 0x400 ;  /* 0x0000040000020802 */ /* 0x000fc80000000f00 */
[----:B0-----:R-:W-:-:S04]  /*11e80*/  @P0 LEA R2, R3, R2, 0x18 ;  /* 0x0000000203020211 */ /* 0x001fc800078ec0ff */
[----:B------:R0:W-:Y:S01]  /*11e90*/  @P0 SYNCS.ARRIVE.TRANS64.A1T0 RZ, [R2+URZ+0x108], RZ ;  /* 0x000108ff02ff09a7 */ /* 0x0001e2000810003f */
[----:B------:R-:W-:Y:S01]  /*11ea0*/  ISETP.GT.U32.AND P0, PT, R6, 0xe, PT ;  /* 0x0000000e0600780c */ /* 0x000fe20003f04070 */
[----:B0-----:R-:W-:-:S05]  /*11eb0*/  IMAD.U32 R2, RZ, RZ, UR18 ;  /* 0x00000012ff027e24 */ /* 0x001fca000f8e00ff */
[----:B------:R-:W-:Y:S01]  /*11ec0*/  ISETP.LT.U32.AND P0, PT, R2, 0xf, P0 ;  /* 0x0000000f0200780c */ /* 0x000fe20000701070 */
[----:B------:R-:W-:-:S04]  /*11ed0*/  IMAD.WIDE.U32 R2, R6, -0x77777777, RZ ;  /* 0x8888888906027825 */ /* 0x000fc800078e00ff */
[----:B------:R-:W-:Y:S01]  /*11ee0*/  IMAD.MOV.U32 R2, RZ, RZ, -0x1 ;  /* 0xffffffffff027424 */ /* 0x000fe200078e00ff */
[----:B------:R-:W-:Y:S02]  /*11ef0*/  SHF.R.U32.HI R5, RZ, 0x3, R3 ;  /* 0x00000003ff057819 */ /* 0x000fe40000011603 */
[----:B------:R-:W-:-:S03]  /*11f00*/  SEL R3, RZ, 0x1, !P0 ;  /* 0x00000001ff037807 */ /* 0x000fc60004000000 */
[----:B------:R-:W-:Y:S01]  /*11f10*/  IMAD R6, R5, -0xf, R6 ;  /* 0xfffffff105067824 */ /* 0x000fe200078e0206 */
[----:B------:R-:W-:Y:S01]  /*11f20*/  LOP3.LUT R0, R0, R3, RZ, 0x3c, !PT ;  /* 0x0000000300007212 */ /* 0x000fe200078e3cff */
[----:B------:R-:W-:-:S03]  /*11f30*/  IMAD.MOV.U32 R3, RZ, RZ, -0x1 ;  /* 0xffffffffff037424 */ /* 0x000fc600078e00ff */
[----:B------:R-:W-:Y:S02]  /*11f40*/  @P1 LOP3.LUT R0, R0, 0x1, R5, 0x78, !PT ;  /* 0x0000000100001812 */ /* 0x000fe400078e7805 */
[----:B---3--:R-:W-:-:S04]  /*11f50*/  IADD3 R14, P0, R14, UR22, RZ ;  /* 0x000000160e0e7c10 */ /* 0x008fc8000ff1e0ff */
[----:B--2---:R-:W-:Y:S01]  /*11f60*/  IADD3.X R16, R16, UR13, RZ, P0, !PT ;  /* 0x0000000d10107c10 */ /* 0x004fe200087fe4ff */
[----:B------:R0:W-:Y:S01]  /*11f70*/  STL [R1+0x44], R14 ;  /* 0x0000440e01007387 */ /* 0x0001e20000100800 */
[----:B------:R-:W-:-:S03]  /*11f80*/  ISETP.GE.U32.AND P0, PT, R14, UR6, PT ;  /* 0x000000060e007c0c */ /* 0x000fc6000bf06070 */
[----:B------:R0:W-:Y:S01]  /*11f90*/  STL [R1+0x40], R16 ;  /* 0x0000401001007387 */ /* 0x0001e20000100800 */
[----:B------:R-:W-:-:S13]  /*11fa0*/  ISETP.GE.U32.AND.EX P0, PT, R16, UR7, PT, P0 ;  /* 0x0000000710007c0c */ /* 0x000fda000bf06100 */
[----:B0-----:R-:W-:Y:S05]  /*11fb0*/  @P0 BRA `(.L_x_493) ;  /* 0x0000000400640947 */ /* 0x001fea0003800000 */
[----:B------:R-:W0:Y:S01]  /*11fc0*/  S2R R7, SR_CTAID.X ;  /* 0x0000000000077919 */ /* 0x000e220000002500 */
[----:B------:R-:W-:Y:S01]  /*11fd0*/  ULDC UR6, c[0x0][0x150] ;  /* 0x0000540000067ab9 */ /* 0x000fe20000000800 */
[----:B------:R-:W1:Y:S01]  /*11fe0*/  LDC R4, c[0x0][0x144] ;  /* 0x00005100ff047b82 */ /* 0x000e620000000800 */
[----:B------:R-:W-:Y:S01]  /*11ff0*/  UISETP.NE.AND UP0, UPT, UR39, URZ, UPT ;  /* 0x0000003f2700728c */ /* 0x000fe2000bf05270 */
[----:B------:R-:W2:Y:S01]  /*12000*/  S2R R5, SR_CTAID.Y ;  /* 0x0000000000057919 */ /* 0x000ea20000002600 */
[----:B------:R-:W-:-:S04]  /*12010*/  ULDC UR9, c[0x0][0x630] ;  /* 0x00018c0000097ab9 */ /* 0x000fc80000000800 */
[----:B------:R-:W-:Y:S01]  /*12020*/  PLOP3.LUT P0, PT, PT, PT, UP0, 0x80, 0x0 ;  /* 0x000000000000781c */ /* 0x000fe20003f0f008 */
[----:B------:R-:W3:Y:S01]  /*12030*/  LDC R12, c[0x0][0x148] ;  /* 0x00005200ff0c7b82 */ /* 0x000ee20000000800 */
[----:B0-----:R-:W-:Y:S02]  /*12040*/  I2FP.F32.U32 R2, R7 ;  /* 0x0000000700027245 */ /* 0x001fe40000201000 */
[----:B--2---:R-:W-:-:S03]  /*12050*/  I2FP.F32.U32 R3, R5 ;  /* 0x0000000500037245 */ /* 0x004fc60000201000 */
[----:B------:R-:W-:Y:S01]  /*12060*/  FMUL R2, R2, UR6 ;  /* 0x0000000602027c20 */ /* 0x000fe20008400000 */
[----:B------:R-:W-:Y:S02]  /*12070*/  ULDC UR6, c[0x0][0x154] ;  /* 0x0000550000067ab9 */ /* 0x000fe40000000800 */
[----:B------:R-:W-:Y:S01]  /*12080*/  FMUL R9, R3, UR6 ;  /* 0x0000000603097c20 */ /* 0x000fe20008400000 */
[----:B------:R-:W-:Y:S02]  /*12090*/  ULDC.64 UR6, c[0x0][0x628] ;  /* 0x00018a0000067ab9 */ /* 0x000fe40000000a00 */
[----:B------:R-:W0:Y:S08]  /*120a0*/  F2I.U32.TRUNC.NTZ R2, R2 ;  /* 0x0000000200027305 */ /* 0x000e30000020f000 */
[----:B------:R-:W2:Y:S01]  /*120b0*/  F2I.U32.TRUNC.NTZ R9, R9 ;  /* 0x0000000900097305 */ /* 0x000ea2000020f000 */
[----:B0-----:R-:W-:-:S02]  /*120c0*/  IMAD.MOV R3, RZ, RZ, -R2 ;  /* 0x000000ffff037224 */ /* 0x001fc400078e0a02 */
[----:B------:R-:W-:Y:S02]  /*120d0*/  IMAD.MOV.U32 R2, RZ, RZ, R14 ;  /* 0x000000ffff027224 */ /* 0x000fe400078e000e */
[----:B-1----:R-:W-:Y:S02]  /*120e0*/  IMAD R7, R4, R3, R7 ;  /* 0x0000000304077224 */ /* 0x002fe400078e0207 */
[----:B--2---:R-:W-:-:S04]  /*120f0*/  IMAD.MOV R3, RZ, RZ, -R9 ;  /* 0x000000ffff037224 */ /* 0x004fc800078e0a09 */
[----:B---3--:R-:W-:Y:S01]  /*12100*/  @P0 IMAD R7, R12, R3, R5 ;  /* 0x000000030c070224 */ /* 0x008fe200078e0205 */
[----:B------:R-:W-:Y:S01]  /*12110*/  ISETP.NE.U32.AND P0, PT, RZ, UR6, PT ;  /* 0x00000006ff007c0c */ /* 0x000fe2000bf05070 */
[----:B------:R-:W-:-:S03]  /*12120*/  IMAD.MOV.U32 R3, RZ, RZ, R16 ;  /* 0x000000ffff037224 */ /* 0x000fc600078e0010 */
[----:B------:R-:W-:-:S13]  /*12130*/  ISETP.NE.AND.EX P0, PT, RZ, UR7, PT, P0 ;  /* 0x00000007ff007c0c */ /* 0x000fda000bf05300 */
[----:B------:R-:W-:Y:S05]  /*12140*/  @!P0 BRA `(.L_x_494) ;  /* 0x0000000000288947 */ /* 0x000fea0003800000 */
[----:B------:R-:W-:Y:S02]  /*12150*/  ULDC UR8, c[0x0][0x634] ;  /* 0x00018d0000087ab9 */ /* 0x000fe40000000800 */
[----:B------:R-:W-:-:S05]  /*12160*/  IADD3 R3, P0, R14, UR8, RZ ;  /* 0x000000080e037c10 */ /* 0x000fca000ff1e0ff */
[----:B------:R-:W-:-:S04]  /*12170*/  IMAD.X R9, RZ, RZ, R16, P0 ;  /* 0x000000ffff097224 */ /* 0x000fc800000e0610 */
[----:B------:R-:W-:-:S04]  /*12180*/  IMAD.WIDE.U32 R4, R9, UR6, RZ ;  /* 0x0000000609047c25 */ /* 0x000fc8000f8e00ff */
[----:B------:R-:W-:-:S04]  /*12190*/  IMAD.WIDE.U32 R4, P0, R3, UR7, R4 ;  /* 0x0000000703047c25 */ /* 0x000fc8000f800004 */
[----:B------:R-:W-:-:S04]  /*121a0*/  IMAD.WIDE.U32 R2, R3, UR6, RZ ;  /* 0x0000000603027c25 */ /* 0x000fc8000f8e00ff */
[----:B------:R-:W-:Y:S01]  /*121b0*/  IMAD.MOV.U32 R2, RZ, RZ, R5 ;  /* 0x000000ffff027224 */ /* 0x000fe200078e0005 */
[----:B------:R-:W-:Y:S01]  /*121c0*/  IADD3 RZ, P1, R3, R4, RZ ;  /* 0x0000000403ff7210 */ /* 0x000fe20007f3e0ff */
[----:B------:R-:W-:-:S04]  /*121d0*/  IMAD.X R3, RZ, RZ, RZ, P0 ;  /* 0x000000ffff037224 */ /* 0x000fc800000e06ff */
[----:B------:R-:W-:-:S08]  /*121e0*/  IMAD.WIDE.U32.X R2, R9, UR7, R2, P1 ;  /* 0x0000000709027c25 */ /* 0x000fd000088e0402 */
.L_x_494:
[--C-:B------:R-:W-:Y:S01]  /*121f0*/  SHF.R.U64 R9, R2, UR9, R3.reuse ;  /* 0x0000000902097c19 */ /* 0x100fe20008001203 */
[----:B------:R-:W-:Y:S01]  /*12200*/  ULDC.64 UR6, c[0x0][0x620] ;  /* 0x0001880000067ab9 */ /* 0x000fe20000000a00 */
[----:B------:R-:W-:Y:S01]  /*12210*/  SHF.R.U32.HI R2, RZ, UR9, R3 ;  /* 0x00000009ff027c19 */ /* 0x000fe20008011603 */
[----:B------:R-:W-:Y:S01]  /*12220*/  IMAD.MOV.U32 R3, RZ, RZ, R16 ;  /* 0x000000ffff037224 */ /* 0x000fe200078e0010 */
[----:B------:R-:W-:Y:S01]  /*12230*/  IADD3 R11, P0, RZ, -R9, RZ ;  /* 0x80000009ff0b7210 */ /* 0x000fe20007f1e0ff */
[----:B------:R-:W-:-:S04]  /*12240*/  ULDC.64 UR8, c[0x0][0x640] ;  /* 0x0001900000087ab9 */ /* 0x000fc80000000a00 */
[----:B------:R-:W-:Y:S01]  /*12250*/  IMAD.X R2, RZ, RZ, ~R2, P0 ;  /* 0x000000ffff027224 */ /* 0x000fe200000e0e02 */
[----:B------:R-:W-:-:S03]  /*12260*/  ISETP.NE.U32.AND P0, PT, RZ, UR8, PT ;  /* 0x00000008ff007c0c */ /* 0x000fc6000bf05070 */
[----:B------:R-:W-:Y:S01]  /*12270*/  IMAD R2, R2, UR6, RZ ;  /* 0x0000000602027c24 */ /* 0x000fe2000f8e02ff */
[----:B------:R-:W-:-:S03]  /*12280*/  ISETP.NE.AND.EX P0, PT, RZ, UR9, PT, P0 ;  /* 0x00000009ff007c0c */ /* 0x000fc6000bf05300 */
[----:B------:R-:W-:Y:S02]  /*12290*/  IMAD R5, R11, UR7, R2 ;  /* 0x000000070b057c24 */ /* 0x000fe4000f8e0202 */
[----:B------:R-:W-:-:S04]  /*122a0*/  IMAD.MOV.U32 R2, RZ, RZ, R14 ;  /* 0x000000ffff027224 */ /* 0x000fc800078e000e */
[----:B------:R-:W-:Y:S01]  /*122b0*/  IMAD.WIDE.U32 R2, R11, UR6, R2 ;  /* 0x000000060b027c25 */ /* 0x000fe2000f8e0002 */
[----:B------:R-:W-:-:S03]  /*122c0*/  ULDC UR6, c[0x0][0x618] ;  /* 0x0001860000067ab9 */ /* 0x000fc60000000800 */
[----:B------:R-:W-:-:S05]  /*122d0*/  IMAD.IADD R3, R3, 0x1, R5 ;  /* 0x0000000103037824 */ /* 0x000fca00078e0205 */
[--C-:B------:R-:W-:Y:S02]  /*122e0*/  SHF.R.U64 R11, R2, UR6, R3.reuse ;  /* 0x00000006020b7c19 */ /* 0x100fe40008001203 */
[----:B------:R-:W-:Y:S01]  /*122f0*/  SHF.R.U32.HI R2, RZ, UR6, R3 ;  /* 0x00000006ff027c19 */ /* 0x000fe20008011603 */
[----:B------:R-:W-:-:S03]  /*12300*/  ULDC UR6, c[0x0][0x608] ;  /* 0x0001820000067ab9 */ /* 0x000fc60000000800 */
[--C-:B------:R-:W-:Y:S02]  /*12310*/  SHF.R.U64 R12, R11, UR6, R2.reuse ;  /* 0x000000060b0c7c19 */ /* 0x100fe40008001202 */
[----:B------:R-:W-:Y:S01]  /*12320*/  SHF.R.U32.HI R3, RZ, UR6, R2 ;  /* 0x00000006ff037c19 */ /* 0x000fe20008011602 */
[----:B------:R-:W-:-:S03]  /*12330*/  ULDC UR6, c[0x0][0x658] ;  /* 0x0001960000067ab9 */ /* 0x000fc60000000800 */
[--C-:B------:R-:W-:Y:S02]  /*12340*/  SHF.R.U64 R13, R12, UR6, R3.reuse ;  /* 0x000000060c0d7c19 */ /* 0x100fe40008001203 */
[----:B------:R-:W-:-:S03]  /*12350*/  SHF.R.U32.HI R15, RZ, UR6, R3 ;  /* 0x00000006ff0f7c19 */ /* 0x000fc60008011603 */
[----:B------:R-:W-:Y:S02]  /*12360*/  IMAD.MOV.U32 R2, RZ, RZ, R13 ;  /* 0x000000ffff027224 */ /* 0x000fe400078e000d */
[----:B------:R-:W-:Y:S01]  /*12370*/  IMAD.MOV.U32 R3, RZ, RZ, R15 ;  /* 0x000000ffff037224 */ /* 0x000fe200078e000f */
[----:B------:R-:W-:Y:S06]  /*12380*/  @!P0 BRA `(.L_x_495) ;  /* 0x0000000000288947 */ /* 0x000fec0003800000 */
        /* <DEDUP_REMOVED lines=10> */
.L_x_495:
[----:B------:R-:W-:Y:S01]  /*12430*/  ULDC UR6, c[0x0][0x648] ;  /* 0x0001920000067ab9 */ /* 0x000fe20000000800 */
[----:B------:R-:W-:Y:S01]  /*12440*/  LOP3.LUT R12, R12, UR19, RZ, 0xc0, !PT ;  /* 0x000000130c0c7c12 */ /* 0x000fe2000f8ec0ff */
[----:B------:R-:W-:Y:S01]  /*12450*/  UISETP.NE.AND UP0, UPT, UR39, URZ, UPT ;  /* 0x0000003f2700728c */ /* 0x000fe2000bf05270 */
[----:B------:R-:W-:Y:S01]  /*12460*/  SHF.R.U64 R3, R2, UR6, R3 ;  /* 0x0000000602037c19 */ /* 0x000fe20008001203 */
[----:B------:R-:W-:Y:S01]  /*12470*/  ULDC UR6, c[0x0][0x638] ;  /* 0x00018e0000067ab9 */ /* 0x000fe20000000800 */
[----:B------:R-:W-:-:S03]  /*12480*/  IMAD.MOV.U32 R4, RZ, RZ, 0x1 ;  /* 0x00000001ff047424 */ /* 0x000fc600078e00ff */
[----:B------:R-:W-:Y:S01]  /*12490*/  IMAD.MOV R2, RZ, RZ, -R3 ;  /* 0x000000ffff027224 */ /* 0x000fe200078e0a03 */
[----:B------:R-:W-:Y:S01]  /*124a0*/  PLOP3.LUT P0, PT, PT, PT, UP0, 0x40, 0x0 ;  /* 0x000000000000781c */ /* 0x000fe20003f0e808 */
[----:B------:R-:W-:Y:S01]  /*124b0*/  IMAD R12, R3, UR5, R12 ;  /* 0x00000005030c7c24 */ /* 0x000fe2000f8e020c */
[----:B------:R-:W-:Y:S01]  /*124c0*/  PLOP3.LUT P1, PT, PT, PT, UP0, 0x40, 0x0 ;  /* 0x000000000000781c */ /* 0x000fe20003f2e808 */
[----:B------:R-:W-:Y:S01]  /*124d0*/  IMAD R13, R2, UR6, R13 ;  /* 0x00000006020d7c24 */ /* 0x000fe2000f8e020d */
[----:B------:R-:W-:Y:S01]  /*124e0*/  ULDC UR6, c[0x0][0x610] ;  /* 0x0001840000067ab9 */ /* 0x000fe20000000800 */
[----:B------:R-:W-:Y:S01]  /*124f0*/  LOP3.LUT R2, R11, UR4, RZ, 0xc0, !PT ;  /* 0x000000040b027c12 */ /* 0x000fe2000f8ec0ff */
[----:B------:R-:W-:Y:S01]  /*12500*/  IMAD R7, R12, UR6, R7 ;  /* 0x000000060c077c24 */ /* 0x000fe2000f8e0207 */
[----:B------:R-:W-:-:S03]  /*12510*/  ULDC UR6, c[0x0][0x600] ;  /* 0x0001800000067ab9 */ /* 0x000fc60000000800 */
[----:B------:R-:W-:-:S05]  /*12520*/  IMAD R2, R13, UR6, R2 ;  /* 0x000000060d027c24 */ /* 0x000fca000f8e0202 */
[----:B------:R-:W-:Y:S02]  /*12530*/  SEL R3, R2, R7, P0 ;  /* 0x0000000702037207 */ /* 0x000fe40000000000 */
[----:B------:R-:W-:-:S07]  /*12540*/  SEL R2, R7, R2, P1 ;  /* 0x0000000207027207 */ /* 0x000fce0000800000 */
.L_x_493:
[----:B------:R-:W-:Y:S05]  /*12550*/  BSYNC B1 ;  /* 0x0000000000017941 */ /* 0x000fea0003800000 */
.L_x_492:
[----:B------:R-:W-:-:S13]  /*12560*/  LOP3.LUT P0, RZ, R4, 0xff, RZ, 0xc0, !PT ;  /* 0x000000ff04ff7812 */ /* 0x000fda000780c0ff */
[----:B------:R-:W-:Y:S05]  /*12570*/  @P0 BRA `(.L_x_496) ;  /* 0xfffffff400080947 */ /* 0x000fea000383ffff */
[----:B------:R-:W-:Y:S05]  /*12580*/  BSYNC B0 ;  /* 0x0000000000007941 */ /* 0x000fea0003800000 */
.L_x_485:
[----:B------:R-:W-:-:S03]  /*12590*/  UMOV UR6, 0xffffffff ;  /* 0xffffffff00067882 */ /* 0x000fc60000000000 */
[----:B------:R-:W-:Y:S05]  /*125a0*/  BRA.DIV UR6, `(.L_x_497) ;  /* 0x0000000a06a87947 */ /* 0x000fea000b800000 */
[----:B------:R-:W-:-:S13]  /*125b0*/  ELECT P6, URZ, PT ;  /* 0x00000000003f782f */ /* 0x000fda00038c0000 */
.L_x_522:
[----:B------:R-:W-:Y:S04]  /*125c0*/  BSSY B0, `(.L_x_498) ;  /* 0x000008f000007945 */ /* 0x000fe80003800000 */
[----:B------:R-:W-:Y:S05]  /*125d0*/  @!P6 BRA `(.L_x_499) ;  /* 0x000000080034e947 */ /* 0x000fea0003800000 */
[----:B------:R-:W-:-:S04]  /*125e0*/  ULOP3.LUT UR6, UR38, 0x2, URZ, 0xfc, !UPT ;  /* 0x0000000226067892 */ /* 0x000fc8000f8efc3f */
[----:B------:R-:W-:-:S06]  /*125f0*/  UISETP.NE.AND UP0, UPT, UR6, 0x3, UPT ;  /* 0x000000030600788c */ /* 0x000fcc000bf05270 */
[----:B------:R-:W-:-:S13]  /*12600*/  PLOP3.LUT P0, PT, PT, PT, UP0, 0x80, 0x0 ;  /* 0x000000000000781c */ /* 0x000fda0003f0f008 */
[----:B------:R-:W-:Y:S05]  /*12610*/  @!P0 BRA `(.L_x_500) ;  /* 0x0000000000048947 */ /* 0x000fea0003800000 */
[----:B------:R-:W-:Y:S01]  /*12620*/  BPT.TRAP 0x1 ;  /* 0x000000040000795c */ /* 0x000fe20000300000 */
.L_x_500:
[----:B------:R-:W0:Y:S01]  /*12630*/  S2R R3, SR_CgaCtaId ;  /* 0x0000000000037919 */ /* 0x000e220000008800 */
[----:B------:R-:W-:-:S04]  /*12640*/  MOV R2, 0x400 ;  /* 0x0000040000027802 */ /* 0x000fc80000000f00 */
[----:B0-----:R-:W-:Y:S02]  /*12650*/  LEA R3, R3, R2, 0x18 ;  /* 0x0000000203037211 */ /* 0x001fe400078ec0ff */
[----:B------:R-:W-:-:S03]  /*12660*/  SHF.L.U32 R2, R0, 0x1f, RZ ;  /* 0x0000001f00027819 */ /* 0x000fc600000006ff */
[----:B------:R-:W-:-:S04]  /*12670*/  VIADD R3, R3, 0x78 ;  /* 0x0000007803037836 */ /* 0x000fc80000000000 */
[----:B------:R-:W-:-:S04]  /*12680*/  IMAD R5, R6, 0x8, R3 ;  /* 0x0000000806057824 */ /* 0x000fc800078e0203 */
[----:B------:R-:W0:Y:S02]  /*12690*/  SYNCS.PHASECHK.TRANS64.TRYWAIT P0, [R5+URZ], R2 ;  /* 0x00000002050075a7 */ /* 0x000e24000800017f */
[----:B0-----:R-:W-:Y:S05]  /*126a0*/  @!P0 BRA `(.L_x_501) ;  /* 0x0000000800888947 */ /* 0x001fea0003800000 */
.L_x_523:
[----:B------:R-:W-:-:S05]  /*126b0*/  VIADD R6, R6, 0x1 ;  /* 0x0000000106067836 */ /* 0x000fca0000000000 */
[----:B------:R-:W-:-:S04]  /*126c0*/  ISETP.NE.AND P0, PT, R6, 0xf, PT ;  /* 0x0000000f0600780c */ /* 0x000fc80003f05270 */
[----:B0-----:R-:W-:Y:S02]  /*126d0*/  SEL R5, RZ, 0x1, P0 ;  /* 0x00000001ff057807 */ /* 0x001fe40000000000 */
[----:B------:R-:W-:Y:S02]  /*126e0*/  SEL R6, R6, RZ, P0 ;  /* 0x000000ff06067207 */ /* 0x000fe40000000000 */
[----:B------:R-:W-:-:S03]  /*126f0*/  LOP3.LUT R5, R0, R5, RZ, 0x3c, !PT ;  /* 0x0000000500057212 */ /* 0x000fc600078e3cff */
[----:B------:R-:W-:Y:S01]  /*12700*/  IMAD R7, R6, 0x8, R3 ;  /* 0x0000000806077824 */ /* 0x000fe200078e0203 */
[----:B------:R-:W-:-:S04]  /*12710*/  SHF.L.U32 R0, R5, 0x1f, RZ ;  /* 0x0000001f05007819 */ /* 0x000fc800000006ff */
[----:B------:R-:W0:Y:S02]  /*12720*/  SYNCS.PHASECHK.TRANS64.TRYWAIT P0, [R7+URZ], R0 ;  /* 0x00000000070075a7 */ /* 0x000e24000800017f */
[----:B0-----:R-:W-:Y:S05]  /*12730*/  @!P0 BRA `(.L_x_502) ;  /* 0x0000000800788947 */ /* 0x001fea0003800000 */
.L_x_524:
[----:B0-----:R-:W-:-:S05]  /*12740*/  VIADD R0, R6, 0x1 ;  /* 0x0000000106007836 */ /* 0x001fca0000000000 */
[----:B------:R-:W-:-:S04]  /*12750*/  ISETP.NE.AND P0, PT, R0, 0xf, PT ;  /* 0x0000000f0000780c */ /* 0x000fc80003f05270 */
[----:B------:R-:W-:Y:S02]  /*12760*/  SEL R2, RZ, 0x1, P0 ;  /* 0x00000001ff027807 */ /* 0x000fe40000000000 */
[----:B------:R-:W-:Y:S02]  /*12770*/  SEL R4, R0, RZ, P0 ;  /* 0x000000ff00047207 */ /* 0x000fe40000000000 */
[----:B------:R-:W-:-:S03]  /*12780*/  LOP3.LUT R5, R5, R2, RZ, 0x3c, !PT ;  /* 0x0000000205057212 */ /* 0x000fc600078e3cff */
[----:B------:R-:W-:Y:S01]  /*12790*/  IMAD R7, R4, 0x8, R3 ;  /* 0x0000000804077824 */ /* 0x000fe200078e0203 */
[----:B------:R-:W-:-:S04]  /*127a0*/  SHF.L.U32 R0, R5, 0x1f, RZ ;  /* 0x0000001f05007819 */ /* 0x000fc800000006ff */
[----:B------:R-:W0:Y:S02]  /*127b0*/  SYNCS.PHASECHK.TRANS64.TRYWAIT P0, [R7+URZ], R0 ;  /* 0x00000000070075a7 */ /* 0x000e24000800017f */
[----:B0-----:R-:W-:Y:S05]  /*127c0*/  @!P0 BRA `(.L_x_503) ;  /* 0x0000000800688947 */ /* 0x001fea0003800000 */
.L_x_525:
        /* <DEDUP_REMOVED lines=9> */
.L_x_526:
        /* <DEDUP_REMOVED lines=9> */
.L_x_527:
        /* <DEDUP_REMOVED lines=9> */
.L_x_528:
        /* <DEDUP_REMOVED lines=9> */
.L_x_529:
        /* <DEDUP_REMOVED lines=9> */
.L_x_530:
        /* <DEDUP_REMOVED lines=9> */
.L_x_531:
        /* <DEDUP_REMOVED lines=9> */
.L_x_532:
        /* <DEDUP_REMOVED lines=9> */
.L_x_533:
        /* <DEDUP_REMOVED lines=9> */
.L_x_534:
        /* <DEDUP_REMOVED lines=9> */
.L_x_535:
        /* <DEDUP_REMOVED lines=9> */
.L_x_536:
[----:B0-----:R-:W-:-:S05]  /*12e00*/  VIADD R0, R4, 0x1 ;  /* 0x0000000104007836 */ /* 0x001fca0000000000 */
[----:B------:R-:W-:-:S04]  /*12e10*/  ISETP.NE.AND P0, PT, R0, 0xf, PT ;  /* 0x0000000f0000780c */ /* 0x000fc80003f05270 */
[----:B------:R-:W-:Y:S02]  /*12e20*/  SEL R2, RZ, 0x1, P0 ;  /* 0x00000001ff027807 */ /* 0x000fe40000000000 */
[----:B------:R-:W-:Y:S02]  /*12e30*/  SEL R0, R0, RZ, P0 ;  /* 0x000000ff00007207 */ /* 0x000fe40000000000 */
[----:B------:R-:W-:-:S03]  /*12e40*/  LOP3.LUT R2, R5, R2, RZ, 0x3c, !PT ;  /* 0x0000000205027212 */ /* 0x000fc600078e3cff */
[----:B------:R-:W-:Y:S01]  /*12e50*/  IMAD R3, R0, 0x8, R3 ;  /* 0x0000000800037824 */ /* 0x000fe200078e0203 */
[----:B------:R-:W-:-:S07]  /*12e60*/  SHF.L.U32 R0, R2, 0x1f, RZ ;  /* 0x0000001f02007819 */ /* 0x000fce00000006ff */
.L_x_515:
[----:B0-----:R0:W1:Y:S02]  /*12e70*/  SYNCS.PHASECHK.TRANS64.TRYWAIT P0, [R3+URZ], R0 ;  /* 0x00000000030075a7 */ /* 0x001064000800017f */
[----:B-1----:R-:W-:Y:S05]  /*12e80*/  @!P0 NANOSLEEP.SYNCS 0x989680 ;  /* 0x009896800000895d */ /* 0x002fea0003900000 */
[----:B------:R-:W1:Y:S02]  /*12e90*/  @!P0 SYNCS.PHASECHK.TRANS64 P0, [R3+URZ], R0 ;  /* 0x00000000030085a7 */ /* 0x000e64000800007f */
[----:B-1----:R-:W-:Y:S05]  /*12ea0*/  @!P0 BRA `(.L_x_515) ;  /* 0xfffffffc00f08947 */ /* 0x002fea000383ffff */
.L_x_499:
[----:B------:R-:W-:Y:S05]  /*12eb0*/  BSYNC B0 ;  /* 0x0000000000007941 */ /* 0x000fea0003800000 */
.L_x_498:
[----:B------:R-:W-:Y:S05]  /*12ec0*/  EXIT ;  /* 0x000000000000794d */ /* 0x000fea0003800000 */
.L_x_22:
[----:B-1----:R1:W2:Y:S02]  /*12ed0*/  SYNCS.PHASECHK.TRANS64.TRYWAIT P1, [R3+URZ], R0 ;  /* 0x00000000030075a7 */ /* 0x0022a4000802017f */
[----:B--2---:R-:W-:Y:S05]  /*12ee0*/  @!P1 NANOSLEEP.SYNCS 0x989680 ;  /* 0x009896800000995d */ /* 0x004fea0003900000 */
[----:B------:R-:W2:Y:S02]  /*12ef0*/  @!P1 SYNCS.PHASECHK.TRANS64 P1, [R3+URZ], R0 ;  /* 0x00000000030095a7 */ /* 0x000ea4000802007f */
[----:B--2---:R-:W-:Y:S05]  /*12f00*/  @!P1 BRA `(.L_x_22) ;  /* 0xfffffffc00f09947 */ /* 0x004fea000383ffff */
[----:B------:R-:W-:Y:S05]  /*12f10*/  BRA `(.L_x_21) ;  /* 0xfffffee8004c7947 */ /* 0x000fea000383ffff */
.L_x_27:
[----:B-1----:R-:W-:-:S04]  /*12f20*/  IMAD.U32 R7, RZ, RZ, UR4 ;  /* 0x00000004ff077e24 */ /* 0x002fc8000f8e00ff */
[----:B------:R1:W2:Y:S03]  /*12f30*/  SYNCS.PHASECHK.TRANS64.TRYWAIT P1, [R7+URZ], R6 ;  /* 0x00000006070075a7 */ /* 0x0002a6000802017f */
[----:B--2---:R-:W-:Y:S05]  /*12f40*/  @!P1 NANOSLEEP.SYNCS 0x989680 ;  /* 0x009896800000995d */ /* 0x004fea0003900000 */
[----:B------:R-:W2:Y:S02]  /*12f50*/  @!P1 SYNCS.PHASECHK.TRANS64 P1, [R7+URZ], R6 ;  /* 0x00000006070095a7 */ /* 0x000ea4000802007f */
[----:B--2---:R-:W-:Y:S05]  /*12f60*/  @!P1 BRA `(.L_x_27) ;  /* 0xfffffffc00ec9947 */ /* 0x004fea000383ffff */
[----:B------:R-:W-:Y:S05]  /*12f70*/  BRA `(.L_x_26) ;  /* 0xfffffef000247947 */ /* 0x000fea000383ffff */
.L_x_486:
[----:B------:R-:W-:Y:S01]  /*12f80*/  BSSY B1, `(.L_x_516) ;  /* 0x0000006000017945 */ /* 0x000fe20003800000 */
[----:B------:R-:W-:-:S07]  /*12f90*/  IMAD.MOV.U32 R15, RZ, RZ, -0x1 ;  /* 0xffffffffff0f7424 */ /* 0x000fce00078e00ff */
[----:B------:R-:W-:Y:S05]  /*12fa0*/  WARPSYNC.COLLECTIVE R15, `(.L_x_517) ;  /* 0x000000000f0c7348 */ /* 0x000fea0003c00000 */
[----:B------:R-:W-:Y:S02]  /*12fb0*/  ELECT P6, UR62, PT ;  /* 0x00000000003e782f */ /* 0x000fe400038c0000 */
[----:B------:R-:W-:Y:S01]  /*12fc0*/  MOV R14, UR62 ;  /* 0x0000003e000e7c02 */ /* 0x000fe20008000f00 */
[----:B------:R-:W-:Y:S10]  /*12fd0*/  ENDCOLLECTIVE ;  /* 0x000000000000791b */ /* 0x000ff40003800000 */
.L_x_517:
[----:B------:R-:W-:Y:S05]  /*12fe0*/  BSYNC B1 ;  /* 0x0000000000017941 */ /* 0x000fea0003800000 */
.L_x_516:
[----:B------:R-:W-:Y:S05]  /*12ff0*/  BRA `(.L_x_518) ;  /* 0xffffffe800747947 */ /* 0x000fea000383ffff */
.L_x_489:
[----:B0-----:R0:W2:Y:S02]  /*13000*/  SYNCS.PHASECHK.TRANS64.TRYWAIT P0, [R7+URZ+0x78], R12 ;  /* 0x0000780c070075a7 */ /* 0x0010a4000800017f */
[----:B--2---:R-:W-:Y:S05]  /*13010*/  @!P0 NANOSLEEP.SYNCS 0x989680 ;  /* 0x009896800000895d */ /* 0x004fea0003900000 */
[----:B------:R-:W2:Y:S02]  /*13020*/  @!P0 SYNCS.PHASECHK.TRANS64 P0, [R7+URZ+0x78], R12 ;  /* 0x0000780c070085a7 */ /* 0x000ea4000800007f */
[----:B--2---:R-:W-:Y:S05]  /*13030*/  @!P0 BRA `(.L_x_489) ;  /* 0xfffffffc00f08947 */ /* 0x004fea000383ffff */
[----:B------:R-:W-:Y:S05]  /*13040*/  BRA `(.L_x_519) ;  /* 0xffffffe800b47947 */ /* 0x000fea000383ffff */
.L_x_497:
[----:B------:R-:W-:Y:S01]  /*13050*/  BSSY B0, `(.L_x_520) ;  /* 0x0000006000007945 */ /* 0x000fe20003800000 */
[----:B------:R-:W-:-:S07]  /*13060*/  IMAD.MOV.U32 R15, RZ, RZ, -0x1 ;  /* 0xffffffffff0f7424 */ /* 0x000fce00078e00ff */
[----:B------:R-:W-:Y:S05]  /*13070*/  WARPSYNC.COLLECTIVE R15, `(.L_x_521) ;  /* 0x000000000f0c7348 */ /* 0x000fea0003c00000 */
[----:B------:R-:W-:Y:S02]  /*13080*/  ELECT P6, UR62, PT ;  /* 0x00000000003e782f */ /* 0x000fe400038c0000 */
[----:B------:R-:W-:Y:S01]  /*13090*/  MOV R14, UR62 ;  /* 0x0000003e000e7c02 */ /* 0x000fe20008000f00 */
[----:B------:R-:W-:Y:S10]  /*130a0*/  ENDCOLLECTIVE ;  /* 0x000000000000791b */ /* 0x000ff40003800000 */
.L_x_521:
[----:B------:R-:W-:Y:S05]  /*130b0*/  BSYNC B0 ;  /* 0x0000000000007941 */ /* 0x000fea0003800000 */
.L_x_520:
[----:B------:R-:W-:Y:S05]  /*130c0*/  BRA `(.L_x_522) ;  /* 0xfffffff4003c7947 */ /* 0x000fea000383ffff */
.L_x_501:
[----:B0-----:R0:W1:Y:S02]  /*130d0*/  SYNCS.PHASECHK.TRANS64.TRYWAIT P0, [R5+URZ], R2 ;  /* 0x00000002050075a7 */ /* 0x001064000800017f */
[----:B-1----:R-:W-:Y:S05]  /*130e0*/  @!P0 NANOSLEEP.SYNCS 0x989680 ;  /* 0x009896800000895d */ /* 0x002fea0003900000 */
[----:B------:R-:W1:Y:S02]  /*130f0*/  @!P0 SYNCS.PHASECHK.TRANS64 P0, [R5+URZ], R2 ;  /* 0x00000002050085a7 */ /* 0x000e64000800007f */
[----:B-1----:R-:W-:Y:S05]  /*13100*/  @!P0 BRA `(.L_x_501) ;  /* 0xfffffffc00f08947 */ /* 0x002fea000383ffff */
[----:B------:R-:W-:Y:S05]  /*13110*/  BRA `(.L_x_523) ;  /* 0xfffffff400647947 */ /* 0x000fea000383ffff */
.L_x_502:
[----:B0-----:R0:W1:Y:S02]  /*13120*/  SYNCS.PHASECHK.TRANS64.TRYWAIT P0, [R7+URZ], R0 ;  /* 0x00000000070075a7 */ /* 0x001064000800017f */
[----:B-1----:R-:W-:Y:S05]  /*13130*/  @!P0 NANOSLEEP.SYNCS 0x989680 ;  /* 0x009896800000895d */ /* 0x002fea0003900000 */
[----:B------:R-:W1:Y:S02]  /*13140*/  @!P0 SYNCS.PHASECHK.TRANS64 P0, [R7+URZ], R0 ;  /* 0x00000000070085a7 */ /* 0x000e64000800007f */
[----:B-1----:R-:W-:Y:S05]  /*13150*/  @!P0 BRA `(.L_x_502) ;  /* 0xfffffffc00f08947 */ /* 0x002fea000383ffff */
[----:B------:R-:W-:Y:S05]  /*13160*/  BRA `(.L_x_524) ;  /* 0xfffffff400747947 */ /* 0x000fea000383ffff */
.L_x_503:
[----:B0-----:R0:W1:Y:S02]  /*13170*/  SYNCS.PHASECHK.TRANS64.TRYWAIT P0, [R7+URZ], R0 ;  /* 0x00000000070075a7 */ /* 0x001064000800017f */
[----:B-1----:R-:W-:Y:S05]  /*13180*/  @!P0 NANOSLEEP.SYNCS 0x989680 ;  /* 0x009896800000895d */ /* 0x002fea0003900000 */
[----:B------:R-:W1:Y:S02]  /*13190*/  @!P0 SYNCS.PHASECHK.TRANS64 P0, [R7+URZ], R0 ;  /* 0x00000000070085a7 */ /* 0x000e64000800007f */
[----:B-1----:R-:W-:Y:S05]  /*131a0*/  @!P0 BRA `(.L_x_503) ;  /* 0xfffffffc00f08947 */ /* 0x002fea000383ffff */
[----:B------:R-:W-:Y:S05]  /*131b0*/  BRA `(.L_x_525) ;  /* 0xfffffff400847947 */ /* 0x000fea000383ffff */
.L_x_504:
[----:B0-----:R0:W1:Y:S02]  /*131c0*/  SYNCS.PHASECHK.TRANS64.TRYWAIT P0, [R7+URZ], R0 ;  /* 0x00000000070075a7 */ /* 0x001064000800017f */
[----:B-1----:R-:W-:Y:S05]  /*131d0*/  @!P0 NANOSLEEP.SYNCS 0x989680 ;  /* 0x009896800000895d */ /* 0x002fea0003900000 */
[----:B------:R-:W1:Y:S02]  /*131e0*/  @!P0 SYNCS.PHASECHK.TRANS64 P0, [R7+URZ], R0 ;  /* 0x00000000070085a7 */ /* 0x000e64000800007f */
[----:B-1----:R-:W-:Y:S05]  /*131f0*/  @!P0 BRA `(.L_x_504) ;  /* 0xfffffffc00f08947 */ /* 0x002fea000383ffff */
[----:B------:R-:W-:Y:S05]  /*13200*/  BRA `(.L_x_526) ;  /* 0xfffffff400947947 */ /* 0x000fea000383ffff */
.L_x_505:
[----:B0-----:R0:W1:Y:S02]  /*13210*/  SYNCS.PHASECHK.TRANS64.TRYWAIT P0, [R7+URZ], R0 ;  /* 0x00000000070075a7 */ /* 0x001064000800017f */
[----:B-1----:R-:W-:Y:S05]  /*13220*/  @!P0 NANOSLEEP.SYNCS 0x989680 ;  /* 0x009896800000895d */ /* 0x002fea0003900000 */
[----:B------:R-:W1:Y:S02]  /*13230*/  @!P0 SYNCS.PHASECHK.TRANS64 P0, [R7+URZ], R0 ;  /* 0x00000000070085a7 */ /* 0x000e64000800007f */
[----:B-1----:R-:W-:Y:S05]  /*13240*/  @!P0 BRA `(.L_x_505) ;  /* 0xfffffffc00f08947 */ /* 0x002fea000383ffff */
[----:B------:R-:W-:Y:S05]  /*13250*/  BRA `(.L_x_527) ;  /* 0xfffffff400a47947 */ /* 0x000fea000383ffff */
.L_x_506:
[----:B0-----:R0:W1:Y:S02]  /*13260*/  SYNCS.PHASECHK.TRANS64.TRYWAIT P0, [R7+URZ], R0 ;  /* 0x00000000070075a7 */ /* 0x001064000800017f */
[----:B-1----:R-:W-:Y:S05]  /*13270*/  @!P0 NANOSLEEP.SYNCS 0x989680 ;  /* 0x009896800000895d */ /* 0x002fea0003900000 */
[----:B------:R-:W1:Y:S02]  /*13280*/  @!P0 SYNCS.PHASECHK.TRANS64 P0, [R7+URZ], R0 ;  /* 0x00000000070085a7 */ /* 0x000e64000800007f */
[----:B-1----:R-:W-:Y:S05]  /*13290*/  @!P0 BRA `(.L_x_506) ;  /* 0xfffffffc00f08947 */ /* 0x002fea000383ffff */
[----:B------:R-:W-:Y:S05]  /*132a0*/  BRA `(.L_x_528) ;  /* 0xfffffff400b47947 */ /* 0x000fea000383ffff */
.L_x_507:
[----:B0-----:R0:W1:Y:S02]  /*132b0*/  SYNCS.PHASECHK.TRANS64.TRYWAIT P0, [R7+URZ], R0 ;  /* 0x00000000070075a7 */ /* 0x001064000800017f */
[----:B-1----:R-:W-:Y:S05]  /*132c0*/  @!P0 NANOSLEEP.SYNCS 0x989680 ;  /* 0x009896800000895d */ /* 0x002fea0003900000 */
[----:B------:R-:W1:Y:S02]  /*132d0*/  @!P0 SYNCS.PHASECHK.TRANS64 P0, [R7+URZ], R0 ;  /* 0x00000000070085a7 */ /* 0x000e64000800007f */
[----:B-1----:R-:W-:Y:S05]  /*132e0*/  @!P0 BRA `(.L_x_507) ;  /* 0xfffffffc00f08947 */ /* 0x002fea000383ffff */
[----:B------:R-:W-:Y:S05]  /*132f0*/  BRA `(.L_x_529) ;  /* 0xfffffff400c47947 */ /* 0x000fea000383ffff */
.L_x_508:
[----:B0-----:R0:W1:Y:S02]  /*13300*/  SYNCS.PHASECHK.TRANS64.TRYWAIT P0, [R7+URZ], R0 ;  /* 0x00000000070075a7 */ /* 0x001064000800017f */
[----:B-1----:R-:W-:Y:S05]  /*13310*/  @!P0 NANOSLEEP.SYNCS 0x989680 ;  /* 0x009896800000895d */ /* 0x002fea0003900000 */
[----:B------:R-:W1:Y:S02]  /*13320*/  @!P0 SYNCS.PHASECHK.TRANS64 P0, [R7+URZ], R0 ;  /* 0x00000000070085a7 */ /* 0x000e64000800007f */
[----:B-1----:R-:W-:Y:S05]  /*13330*/  @!P0 BRA `(.L_x_508) ;  /* 0xfffffffc00f08947 */ /* 0x002fea000383ffff */
[----:B------:R-:W-:Y:S05]  /*13340*/  BRA `(.L_x_530) ;  /* 0xfffffff400d47947 */ /* 0x000fea000383ffff */
.L_x_509:
[----:B0-----:R0:W1:Y:S02]  /*13350*/  SYNCS.PHASECHK.TRANS64.TRYWAIT P0, [R7+URZ], R0 ;  /* 0x00000000070075a7 */ /* 0x001064000800017f */
[----:B-1----:R-:W-:Y:S05]  /*13360*/  @!P0 NANOSLEEP.SYNCS 0x989680 ;  /* 0x009896800000895d */ /* 0x002fea0003900000 */
[----:B------:R-:W1:Y:S02]  /*13370*/  @!P0 SYNCS.PHASECHK.TRANS64 P0, [R7+URZ], R0 ;  /* 0x00000000070085a7 */ /* 0x000e64000800007f */
[----:B-1----:R-:W-:Y:S05]  /*13380*/  @!P0 BRA `(.L_x_509) ;  /* 0xfffffffc00f08947 */ /* 0x002fea000383ffff */
[----:B------:R-:W-:Y:S05]  /*13390*/  BRA `(.L_x_531) ;  /* 0xfffffff400e47947 */ /* 0x000fea000383ffff */
.L_x_510:
[----:B0-----:R0:W1:Y:S02]  /*133a0*/  SYNCS.PHASECHK.TRANS64.TRYWAIT P0, [R7+URZ], R0 ;  /* 0x00000000070075a7 */ /* 0x001064000800017f */
[----:B-1----:R-:W-:Y:S05]  /*133b0*/  @!P0 NANOSLEEP.SYNCS 0x989680 ;  /* 0x009896800000895d */ /* 0x002fea0003900000 */
[----:B------:R-:W1:Y:S02]  /*133c0*/  @!P0 SYNCS.PHASECHK.TRANS64 P0, [R7+URZ], R0 ;  /* 0x00000000070085a7 */ /* 0x000e64000800007f */
[----:B-1----:R-:W-:Y:S05]  /*133d0*/  @!P0 BRA `(.L_x_510) ;  /* 0xfffffffc00f08947 */ /* 0x002fea000383ffff */
[----:B------:R-:W-:Y:S05]  /*133e0*/  BRA `(.L_x_532) ;  /* 0xfffffff400f47947 */ /* 0x000fea000383ffff */
.L_x_511:
[----:B0-----:R0:W1:Y:S02]  /*133f0*/  SYNCS.PHASECHK.TRANS64.TRYWAIT P0, [R7+URZ], R0 ;  /* 0x00000000070075a7 */ /* 0x001064000800017f */
[----:B-1----:R-:W-:Y:S05]  /*13400*/  @!P0 NANOSLEEP.SYNCS 0x989680 ;  /* 0x009896800000895d */ /* 0x002fea0003900000 */
[----:B------:R-:W1:Y:S02]  /*13410*/  @!P0 SYNCS.PHASECHK.TRANS64 P0, [R7+URZ], R0 ;  /* 0x00000000070085a7 */ /* 0x000e64000800007f */
[----:B-1----:R-:W-:Y:S05]  /*13420*/  @!P0 BRA `(.L_x_511) ;  /* 0xfffffffc00f08947 */ /* 0x002fea000383ffff */
[----:B------:R-:W-:Y:S05]  /*13430*/  BRA `(.L_x_533) ;  /* 0xfffffff800047947 */ /* 0x000fea000383ffff */
.L_x_512:
[----:B0-----:R0:W1:Y:S02]  /*13440*/  SYNCS.PHASECHK.TRANS64.TRYWAIT P0, [R7+URZ], R0 ;  /* 0x00000000070075a7 */ /* 0x001064000800017f */
[----:B-1----:R-:W-:Y:S05]  /*13450*/  @!P0 NANOSLEEP.SYNCS 0x989680 ;  /* 0x009896800000895d */ /* 0x002fea0003900000 */
[----:B------:R-:W1:Y:S02]  /*13460*/  @!P0 SYNCS.PHASECHK.TRANS64 P0, [R7+URZ], R0 ;  /* 0x00000000070085a7 */ /* 0x000e64000800007f */
[----:B-1----:R-:W-:Y:S05]  /*13470*/  @!P0 BRA `(.L_x_512) ;  /* 0xfffffffc00f08947 */ /* 0x002fea000383ffff */
[----:B------:R-:W-:Y:S05]  /*13480*/  BRA `(.L_x_534) ;  /* 0xfffffff800147947 */ /* 0x000fea000383ffff */
.L_x_513:
[----:B0-----:R0:W1:Y:S02]  /*13490*/  SYNCS.PHASECHK.TRANS64.TRYWAIT P0, [R7+URZ], R0 ;  /* 0x00000000070075a7 */ /* 0x001064000800017f */
[----:B-1----:R-:W-:Y:S05]  /*134a0*/  @!P0 NANOSLEEP.SYNCS 0x989680 ;  /* 0x009896800000895d */ /* 0x002fea0003900000 */
[----:B------:R-:W1:Y:S02]  /*134b0*/  @!P0 SYNCS.PHASECHK.TRANS64 P0, [R7+URZ], R0 ;  /* 0x00000000070085a7 */ /* 0x000e64000800007f */
[----:B-1----:R-:W-:Y:S05]  /*134c0*/  @!P0 BRA `(.L_x_513) ;  /* 0xfffffffc00f08947 */ /* 0x002fea000383ffff */
[----:B------:R-:W-:Y:S05]  /*134d0*/  BRA `(.L_x_535) ;  /* 0xfffffff800247947 */ /* 0x000fea000383ffff */
.L_x_514:
[----:B0-----:R0:W1:Y:S02]  /*134e0*/  SYNCS.PHASECHK.TRANS64.TRYWAIT P0, [R7+URZ], R0 ;  /* 0x00000000070075a7 */ /* 0x001064000800017f */
[----:B-1----:R-:W-:Y:S05]  /*134f0*/  @!P0 NANOSLEEP.SYNCS 0x989680 ;  /* 0x009896800000895d */ /* 0x002fea0003900000 */
[----:B------:R-:W1:Y:S02]  /*13500*/  @!P0 SYNCS.PHASECHK.TRANS64 P0, [R7+URZ], R0 ;  /* 0x00000000070085a7 */ /* 0x000e64000800007f */
[----:B-1----:R-:W-:Y:S05]  /*13510*/  @!P0 BRA `(.L_x_514) ;  /* 0xfffffffc00f08947 */ /* 0x002fea000383ffff */
[----:B------:R-:W-:Y:S05]  /*13520*/  BRA `(.L_x_536) ;  /* 0xfffffff800347947 */ /* 0x000fea000383ffff */
.L_x_537:
[----:B------:R-:W-:-:S00]  /*13530*/  BRA `(.L_x_537) ;  /* 0xfffffffc00fc7947 */ /* 0x000fc0000383ffff */
[----:B------:R-:W-:-:S00]  /*13540*/  NOP ;  /* 0x0000000000007918 */ /* 0x000fc00000000000 */
        /* <DEDUP_REMOVED lines=11> */
.L_x_538:


//--------------------- .nv.global.init           --------------------------
	.section	.nv.global.init,"aw",@progbits
.nv.global.init:
	.type		$str$22,@object
	.size		$str$22,($str$23 - $str$22)
$str$22:
        /*0000*/ 	.byte	0x6b, 0x5f, 0x74, 0x69, 0x6c, 0x65, 0x5f, 0x63, 0x6f, 0x75, 0x6e, 0x74, 0x20, 0x3e, 0x3d, 0x20
        /*0010*/ 	.byte	0x31, 0x00
	.type		$str$23,@object
	.size		$str$23,(__unnamed_1 - $str$23)
$str$23:
        /*0012*/ 	.byte	0x2f, 0x74, 0x6d, 0x70, 0x2f, 0x63, 0x75, 0x74, 0x6c, 0x61, 0x73, 0x73, 0x5f, 0x73, 0x77, 0x65
        /*0022*/ 	.byte	0x65, 0x70, 0x5f, 0x73, 0x72, 0x63, 0x2f, 0x69, 0x6e, 0x63, 0x6c, 0x75, 0x64, 0x65, 0x2f, 0x63
        /*0032*/ 	.byte	0x75, 0x74, 0x6c, 0x61, 0x73, 0x73, 0x2f, 0x67, 0x65, 0x6d, 0x6d, 0x2f, 0x63, 0x6f, 0x6c, 0x6c
        /*0042*/ 	.byte	0x65, 0x63, 0x74, 0x69, 0x76, 0x65, 0x2f, 0x73, 0x6d, 0x39, 0x30, 0x5f, 0x6d, 0x6d, 0x61, 0x5f
        /*0052*/ 	.byte	0x74, 0x6d, 0x61, 0x5f, 0x67, 0x6d, 0x6d, 0x61, 0x5f, 0x73, 0x73, 0x5f, 0x77, 0x61, 0x72, 0x70
        /*0062*/ 	.byte	0x73, 0x70, 0x65, 0x63, 0x69, 0x61, 0x6c, 0x69, 0x7a, 0x65, 0x64, 0x2e, 0x68, 0x70, 0x70, 0x00
	.type		__unnamed_1,@object
	.size		__unnamed_1,(.L_0 - __unnamed_1)
__unnamed_1:
        /* <DEDUP_REMOVED lines=181> */
        /*0bc2*/ 	.byte	0x6e, 0x74, 0x69, 0x74, 0x79, 0x5d, 0x00
.L_0:


//--------------------- .nv.shared._ZN7cutlass13device_kernelINS_4gemm6kernel13GemmUniversalIN4cute5tupleIJiiiiEEENS1_10collective13CollectiveMmaINS1_34MainloopSm90TmaGmmaWarpSpecializedILi15ENS5_IJNS4_1CILi2EEENSA_ILi1EEESC_EEENS1_35KernelTmaWarpSpecializedCooperativeEEENS5_IJNSA_ILi256EEENSA_ILi224EEENSA_ILi16EEEEEENS_6half_tENS5_IJlSC_lEEESK_SL_NS4_8TiledMMAINS4_8MMA_AtomIJNS4_4SM904GMMA25MMA_64x32x16_F32F16F16_SSILNSP_5MajorE0ELSR_0ELNSP_7ScaleInE1ELSS_1EEEEEENS4_6LayoutISD_NS5_IJSC_NSA_ILi0EEESW_EEEEENS5_IJNS4_10UnderscoreESZ_SZ_EEEEENS4_13SM90_TMA_LOADENS4_14ComposedLayoutINS4_7SwizzleILi1ELi4ELi3EEENS4_18smem_ptr_flag_bitsILi16EEENSV_INS5_IJNSA_ILi8EEESI_EEENS5_IJSI_SC_EEEEEEEvNS4_8identityENS4_23SM90_TMA_LOAD_MULTICASTES1C_vS1D_EENS_8epilogue10collective6detail29Sm90TmaWarpSpecializedAdapterINS1H_15DefaultEpilogueISK_SL_SL_NS1G_6thread17LinearCombinationISK_Li1EffLNS1L_9ScaleType4KindE0ELNS_15FloatRoundStyleE2ESK_EENS1_15EpilogueDefaultEEEEEvvEEEEvNT_6ParamsE --------------------------
	.section	.nv.shared._ZN7cutlass13device_kernelINS_4gemm6kernel13GemmUniversalIN4cute5tupleIJiiiiEEENS1_10collective13CollectiveMmaINS1_34MainloopSm90TmaGmmaWarpSpecializedILi15ENS5_IJNS4_1CILi2EEENSA_ILi1EEESC_EEENS1_35KernelTmaWarpSpecializedCooperativeEEENS5_IJNSA_ILi256EEENSA_ILi224EEENSA_ILi16EEEEEENS_6half_tENS5_IJlSC_lEEESK_SL_NS4_8TiledMMAINS4_8MMA_AtomIJNS4_4SM904GMMA25MMA_64x32x16_F32F16F16_SSILNSP_5MajorE0ELSR_0ELNSP_7ScaleInE1ELSS_1EEEEEENS4_6LayoutISD_NS5_IJSC_NSA_ILi0EEESW_EEEEENS5_IJNS4_10UnderscoreESZ_SZ_EEEEENS4_13SM90_TMA_LOADENS4_14ComposedLayoutINS4_7SwizzleILi1ELi4ELi3EEENS4_18smem_ptr_flag_bitsILi16EEENSV_INS5_IJNSA_ILi8EEESI_EEENS5_IJSI_SC_EEEEEEEvNS4_8identityENS4_23SM90_TMA_LOAD_MULTICASTES1C_vS1D_EENS_8epilogue10collective6detail29Sm90TmaWarpSpecializedAdapterINS1H_15DefaultEpilogueISK_SL_SL_NS1G_6thread17LinearCombinationISK_Li1EffLNS1L_9ScaleType4KindE0ELNS_15FloatRoundStyleE2ESK_EENS1_15EpilogueDefaultEEEEEvvEEEEvNT_6ParamsE,"aw",@nobits
	.sectionflags	@""
	.align	16
	.zero		1024


//--------------------- .nv.shared.reserved.0     --------------------------
	.section	.nv.shared.reserved.0,"aw",@nobits
	.weak		__nv_reservedSMEM_offset_0_alias
	.size		__nv_reservedSMEM_offset_0_alias, 0, 0
	.other		__nv_reservedSMEM_offset_0_alias,@"STO_CUDA_RESERVED_SHARED STV_DEFAULT"
__nv_reservedSMEM_offset_0_alias:
	.zero		0


//--------------------- .nv.global                --------------------------
	.section	.nv.global,"aw",@nobits
.nv.global:
	.type		_ZN39_INTERNAL_cbab12d0_4_k_cu_e010f43e_33334cute1_E,@object
	.size		_ZN39_INTERNAL_cbab12d0_4_k_cu_e010f43e_33334cute1_E,(_ZN39_INTERNAL_cbab12d0_4_k_cu_e010f43e_33334cuda3std3__45__cpo6cbeginE - _ZN39_INTERNAL_cbab12d0_4_k_cu_e010f43e_33334cute1_E)
_ZN39_INTERNAL_cbab12d0_4_k_cu_e010f43e_33334cute1_E:
	.zero		1
	.type		_ZN39_INTERNAL_cbab12d0_4_k_cu_e010f43e_33334cuda3std3__45__cpo6cbeginE,@object
	.size		_ZN39_INTERNAL_cbab12d0_4_k_cu_e010f43e_33334cuda3std3__45__cpo6cbeginE,(_ZN39_INTERNAL_cbab12d0_4_k_cu_e010f43e_33334cuda3std3__48in_placeE - _ZN39_INTERNAL_cbab12d0_4_k_cu_e010f43e_33334cuda3std3__45__cpo6cbeginE)
_ZN39_INTERNAL_cbab12d0_4_k_cu_e010f43e_33334cuda3std3__45__cpo6cbeginE:
	.zero		1
	.type		_ZN39_INTERNAL_cbab12d0_4_k_cu_e010f43e_33334cuda3std3__48in_placeE,@object
	.size		_ZN39_INTERNAL_cbab12d0_4_k_cu_e010f43e_33334cuda3std3__48in_placeE,(_ZN39_INTERNAL_cbab12d0_4_k_cu_e010f43e_33334cuda3std6ranges3__45__cpo9iter_moveE - _ZN39_INTERNAL_cbab12d0_4_k_cu_e010f43e_33334cuda3std3__48in_placeE)
_ZN39_INTERNAL_cbab12d0_4_k_cu_e010f43e_33334cuda3std3__48in_placeE:
	.zero		1
	.type		_ZN39_INTERNAL_cbab12d0_4_k_cu_e010f43e_33334cuda3std6ranges3__45__cpo9iter_moveE,@object
	.size		_ZN39_INTERNAL_cbab12d0_4_k_cu_e010f43e_33334cuda3std6ranges3__45__cpo9iter_moveE,(_ZN39_INTERNAL_cbab12d0_4_k_cu_e010f43e_33334cuda3std3__45__cpo5beginE - _ZN39_INTERNAL_cbab12d0_4_k_cu_e010f43e_33334cuda3std6ranges3__45__cpo9iter_moveE)
_ZN39_INTERNAL_cbab12d0_4_k_cu_e010f43e_33334cuda3std6ranges3__45__cpo9iter_moveE:
	.zero		1
	.type		_ZN39_INTERNAL_cbab12d0_4_k_cu_e010f43e_33334cuda3std3__45__cpo5beginE,@object
	.size		_ZN39_INTERNAL_cbab12d0_4_k_cu_e010f43e_33334cuda3std3__45__cpo5beginE,(_ZN39_INTERNAL_cbab12d0_4_k_cu_e010f43e_33334cuda3std3__441_GLOBAL__N__cbab12d0_4_k_cu_e010f43e_33336ignoreE - _ZN39_INTERNAL_cbab12d0_4_k_cu_e010f43e_33334cuda3std3__45__cpo5beginE)
_ZN39_INTERNAL_cbab12d0_4_k_cu_e010f43e_33334cuda3std3__45__cpo5beginE:
	.zero		1
	.type		_ZN39_INTERNAL_cbab12d0_4_k_cu_e010f43e_33334cuda3std3__441_GLOBAL__N__cbab12d0_4_k_cu_e010f43e_33336ignoreE,@object
	.size		_ZN39_INTERNAL_cbab12d0_4_k_cu_e010f43e_33334cuda3std3__441_GLOBAL__N__cbab12d0_4_k_cu_e010f43e_33336ignoreE,(_ZN39_INTERNAL_cbab12d0_4_k_cu_e010f43e_33334cute7productE - _ZN39_INTERNAL_cbab12d0_4_k_cu_e010f43e_33334cuda3std3__441_GLOBAL__N__cbab12d0_4_k_cu_e010f43e_33336ignoreE)
_ZN39_INTERNAL_cbab12d0_4_k_cu_e010f43e_33334cuda3std3__441_GLOBAL__N__cbab12d0_4_k_cu_e010f43e_33336ignoreE:
	.zero		1
	.type		_ZN39_INTERNAL_cbab12d0_4_k_cu_e010f43e_33334cute7productE,@object
	.size		_ZN39_INTERNAL_cbab12d0_4_k_cu_e010f43e_33334cute7productE,(_ZN39_INTERNAL_cbab12d0_4_k_cu_e010f43e_33334cuda3std3__45__cpo3endE - _ZN39_INTERNAL_cbab12d0_4_k_cu_e010f43e_33334cute7productE)
_ZN39_INTERNAL_cbab12d0_4_k_cu_e010f43e_33334cute7productE:
	.zero		1
	.type		_ZN39_INTERNAL_cbab12d0_4_k_cu_e010f43e_33334cuda3std3__45__cpo3endE,@object
	.size		_ZN39_INTERNAL_cbab12d0_4_k_cu_e010f43e_33334cuda3std3__45__cpo3endE,(_ZN39_INTERNAL_cbab12d0_4_k_cu_e010f43e_33334cuda3std3__419piecewise_constructE - _ZN39_INTERNAL_cbab12d0_4_k_cu_e010f43e_33334cuda3std3__45__cpo3endE)
_ZN39_INTERNAL_cbab12d0_4_k_cu_e010f43e_33334cuda3std3__45__cpo3endE:
	.zero		1
	.type		_ZN39_INTERNAL_cbab12d0_4_k_cu_e010f43e_33334cuda3std3__419piecewise_constructE,@object
	.size		_ZN39_INTERNAL_cbab12d0_4_k_cu_e010f43e_33334cuda3std3__419piecewise_constructE,(_ZN39_INTERNAL_cbab12d0_4_k_cu_e010f43e_33334cuda3std3__45__cpo4cendE - _ZN39_INTERNAL_cbab12d0_4_k_cu_e010f43e_33334cuda3std3__419piecewise_constructE)
_ZN39_INTERNAL_cbab12d0_4_k_cu_e010f43e_33334cuda3std3__419piecewise_constructE:
	.zero		1
	.type		_ZN39_INTERNAL_cbab12d0_4_k_cu_e010f43e_33334cuda3std3__45__cpo4cendE,@object
	.size		_ZN39_INTERNAL_cbab12d0_4_k_cu_e010f43e_33334cuda3std3__45__cpo4cendE,(_ZN39_INTERNAL_cbab12d0_4_k_cu_e010f43e_33334cuda3std6ranges3__45__cpo4swapE - _ZN39_INTERNAL_cbab12d0_4_k_cu_e010f43e_33334cuda3std3__45__cpo4cendE)
_ZN39_INTERNAL_cbab12d0_4_k_cu_e010f43e_33334cuda3std3__45__cpo4cendE:
	.zero		1
	.type		_ZN39_INTERNAL_cbab12d0_4_k_cu_e010f43e_33334cuda3std6ranges3__45__cpo4swapE,@object
	.size		_ZN39_INTERNAL_cbab12d0_4_k_cu_e010f43e_33334cuda3std6ranges3__45__cpo4swapE,(.L_8 - _ZN39_INTERNAL_cbab12d0_4_k_cu_e010f43e_33334cuda3std6ranges3__45__cpo4swapE)
_ZN39_INTERNAL_cbab12d0_4_k_cu_e010f43e_33334cuda3std6ranges3__45__cpo4swapE:
	.zero		1
.L_8:


//--------------------- .nv.constant0._ZN7cutlass13device_kernelINS_4gemm6kernel13GemmUniversalIN4cute5tupleIJiiiiEEENS1_10collective13CollectiveMmaINS1_34MainloopSm90TmaGmmaWarpSpecializedILi15ENS5_IJNS4_1CILi2EEENSA_ILi1EEESC_EEENS1_35KernelTmaWarpSpecializedCooperativeEEENS5_IJNSA_ILi256EEENSA_ILi224EEENSA_ILi16EEEEEENS_6half_tENS5_IJlSC_lEEESK_SL_NS4_8TiledMMAINS4_8MMA_AtomIJNS4_4SM904GMMA25MMA_64x32x16_F32F16F16_SSILNSP_5MajorE0ELSR_0ELNSP_7ScaleInE1ELSS_1EEEEEENS4_6LayoutISD_NS5_IJSC_NSA_ILi0EEESW_EEEEENS5_IJNS4_10UnderscoreESZ_SZ_EEEEENS4_13SM90_TMA_LOADENS4_14ComposedLayoutINS4_7SwizzleILi1ELi4ELi3EEENS4_18smem_ptr_flag_bitsILi16EEENSV_INS5_IJNSA_ILi8EEESI_EEENS5_IJSI_SC_EEEEEEEvNS4_8identityENS4_23SM90_TMA_LOAD_MULTICASTES1C_vS1D_EENS_8epilogue10collective6detail29Sm90TmaWarpSpecializedAdapterINS1H_15DefaultEpilogueISK_SL_SL_NS1G_6thread17LinearCombinationISK_Li1EffLNS1L_9ScaleType4KindE0ELNS_15FloatRoundStyleE2ESK_EENS1_15EpilogueDefaultEEEEEvvEEEEvNT_6ParamsE --------------------------
	.section	.nv.constant0._ZN7cutlass13device_kernelINS_4gemm6kernel13GemmUniversalIN4cute5tupleIJiiiiEEENS1_10collective13CollectiveMmaINS1_34MainloopSm90TmaGmmaWarpSpecializedILi15ENS5_IJNS4_1CILi2EEENSA_ILi1EEESC_EEENS1_35KernelTmaWarpSpecializedCooperativeEEENS5_IJNSA_ILi256EEENSA_ILi224EEENSA_ILi16EEEEEENS_6half_tENS5_IJlSC_lEEESK_SL_NS4_8TiledMMAINS4_8MMA_AtomIJNS4_4SM904GMMA25MMA_64x32x16_F32F16F16_SSILNSP_5MajorE0ELSR_0ELNSP_7ScaleInE1ELSS_1EEEEEENS4_6LayoutISD_NS5_IJSC_NSA_ILi0EEESW_EEEEENS5_IJNS4_10UnderscoreESZ_SZ_EEEEENS4_13SM90_TMA_LOADENS4_14ComposedLayoutINS4_7SwizzleILi1ELi4ELi3EEENS4_18smem_ptr_flag_bitsILi16EEENSV_INS5_IJNSA_ILi8EEESI_EEENS5_IJSI_SC_EEEEEEEvNS4_8identityENS4_23SM90_TMA_LOAD_MULTICASTES1C_vS1D_EENS_8epilogue10collective6detail29Sm90TmaWarpSpecializedAdapterINS1H_15DefaultEpilogueISK_SL_SL_NS1G_6thread17LinearCombinationISK_Li1EffLNS1L_9ScaleType4KindE0ELNS_15FloatRoundStyleE2ESK_EENS1_15EpilogueDefaultEEEEEvvEEEEvNT_6ParamsE,"a",@progbits
	.sectionflags	@""
	.align	4
.nv.constant0._ZN7cutlass13device_kernelINS_4gemm6kernel13GemmUniversalIN4cute5tupleIJiiiiEEENS1_10collective13CollectiveMmaINS1_34MainloopSm90TmaGmmaWarpSpecializedILi15ENS5_IJNS4_1CILi2EEENSA_ILi1EEESC_EEENS1_35KernelTmaWarpSpecializedCooperativeEEENS5_IJNSA_ILi256EEENSA_ILi224EEENSA_ILi16EEEEEENS_6half_tENS5_IJlSC_lEEESK_SL_NS4_8TiledMMAINS4_8MMA_AtomIJNS4_4SM904GMMA25MMA_64x32x16_F32F16F16_SSILNSP_5MajorE0ELSR_0ELNSP_7ScaleInE1ELSS_1EEEEEENS4_6LayoutISD_NS5_IJSC_NSA_ILi0EEESW_EEEEENS5_IJNS4_10UnderscoreESZ_SZ_EEEEENS4_13SM90_TMA_LOADENS4_14ComposedLayoutINS4_7SwizzleILi1ELi4ELi3EEENS4_18smem_ptr_flag_bitsILi16EEENSV_INS5_IJNSA_ILi8EEESI_EEENS5_IJSI_SC_EEEEEEEvNS4_8identityENS4_23SM90_TMA_LOAD_MULTICASTES1C_vS1D_EENS_8epilogue10collective6detail29Sm90TmaWarpSpecializedAdapterINS1H_15DefaultEpilogueISK_SL_SL_NS1G_6thread17LinearCombinationISK_Li1EffLNS1L_9ScaleType4KindE0ELNS_15FloatRoundStyleE2ESK_EENS1_15EpilogueDefaultEEEEEvvEEEEvNT_6ParamsE:
	.zero		1664


//--------------------- SYMBOLS --------------------------

	.type		.nv.reservedSmem.offset0,@object
	.size		.nv.reservedSmem.offset0,0x4
	.type		__assertfail,@function
